	.target	sm_100a

	.elftype	@"ET_EXEC"


//--------------------- .note.nv.tkinfo           --------------------------
	.section	.note.nv.tkinfo,"",@"SHT_NOTE"
	.sectionflags	@"SHF_NOTE_NV_TKINFO"
	.tkinfo
        /*0018*/ 	.word	0x00000002
        /*0030*/ 	.string	""
        /*0030*/ 	.string	"ptxas"
        /*0030*/ 	.string	"Cuda compilation tools, release 13.0, V13.0.88"
        /*0030*/ 	.string	"Build cuda_13.0.r13.0/compiler.36424714_0"
        /*0030*/ 	.string	"-arch sm_100a -m 64 "



//--------------------- .note.nv.cuinfo           --------------------------
	.section	.note.nv.cuinfo,"",@"SHT_NOTE"
	.sectionflags	@"SHF_NOTE_NV_CUINFO"
        /*0018*/ 	.short	0x0002
        /*001a*/ 	.short	0x0064
        /*001c*/ 	.short	0x0082
	.zero		2


//--------------------- .nv.info                  --------------------------
	.section	.nv.info,"",@"SHT_CUDA_INFO"
	.align	4


	//----- nvinfo : EIATTR_REGCOUNT
	.align		4
        /*0000*/ 	.byte	0x04, 0x2f
        /*0002*/ 	.short	(.L_19 - .L_18)
	.align		4
.L_18:
        /*0004*/ 	.word	index@(_ZN7cutlass13device_kernelINS_4gemm6kernel13GemmUniversalIN4cute5tupleIJiiiiEEENS1_10collective13CollectiveMmaINS1_35MainloopSm100TmaUmmaWarpSpecializedILi8ELi2ELi4ENS5_IJNS4_1CILi1EEENSA_ILi4EEESB_EEEEENS5_IJNSA_ILi64EEENSA_ILi128EEESG_EEENS_12float_e5m2_tENS5_IJlSB_lEEESI_SJ_NS4_8TiledMMAINS4_8MMA_AtomIJNS4_10MMA_TraitsINS4_19SM100_MMA_F8F6F4_SSEJSI_SI_fSF_SG_NS4_17integral_constantINS4_4UMMA5MajorELSQ_0EEESR_NSO_INSP_7ScaleInELSS_0EEEST_EEEEEENS4_6LayoutINS5_IJSB_SB_SB_EEENS5_IJNSA_ILi0EEESY_SY_EEEEENS5_IJNS4_10UnderscoreES11_S11_EEEEENS4_23SM90_TMA_LOAD_MULTICASTENS4_14ComposedLayoutINS4_7SwizzleILi3ELi4ELi3EEENS4_18smem_ptr_flag_bitsILi8EEENSW_INS5_IJNSA_ILi8EEESG_EEENS5_IJSG_SB_EEEEEEEvNS4_8identityENS4_13SM90_TMA_LOADES1E_vS1F_EENS_8epilogue10collective18CollectiveEpilogueINS1I_23Sm100TmaWarpSpecializedILi2ELi2ELi32ELb0ELb0EEEJSH_NS5_IJNSW_ISF_SB_EES1N_EEESI_SJ_SI_SJ_NS1I_6fusion15FusionCallbacksIS1M_NS1P_17LinearCombinationISI_fSI_fLNS_15FloatRoundStyleE2EEESH_S1O_JEEENS4_5SM1004TMEM4LOAD26SM100_TMEM_LOAD_16dp32b32xES1G_NS15_INS16_ILi2ELi4ELi3EEES19_NSW_INS5_IJS1A_SF_EEENS5_IJSF_SB_EEEEEEENS4_39AutoVectorizingCopyWithAssumedAlignmentILi128EEENS4_14SM90_TMA_STOREES23_S25_S25_EEEvvEEEEvNT_6ParamsE)
        /*0008*/ 	.word	0x00000072


	//----- nvinfo : EIATTR_FRAME_SIZE
	.align		4
.L_19:
        /*000c*/ 	.byte	0x04, 0x11
        /*000e*/ 	.short	(.L_21 - .L_20)
	.align		4
.L_20:
        /*0010*/ 	.word	index@($__internal_2_$__cuda_sm10x_tcgen05_guardrail_trap_unallocated_columns_being_dealloced)
        /*0014*/ 	.word	0x00000000


	//----- nvinfo : EIATTR_FRAME_SIZE
	.align		4
.L_21:
        /*0018*/ 	.byte	0x04, 0x11
        /*001a*/ 	.short	(.L_23 - .L_22)
	.align		4
.L_22:
        /*001c*/ 	.word	index@($__internal_1_$__cuda_sm10x_tcgen05_guardrail_trap_phase_invalid_during_alloc)
        /*0020*/ 	.word	0x00000000


	//----- nvinfo : EIATTR_FRAME_SIZE
	.align		4
.L_23:
        /*0024*/ 	.byte	0x04, 0x11
        /*0026*/ 	.short	(.L_25 - .L_24)
	.align		4
.L_24:
        /*0028*/ 	.word	index@($__internal_0_$__cuda_sm10x_tcgen05_guardrail_trap_col_being_dealloced_not_returned_by_alloc)
        /*002c*/ 	.word	0x00000000


	//----- nvinfo : EIATTR_FRAME_SIZE
	.align		4
.L_25:
        /*0030*/ 	.byte	0x04, 0x11
        /*0032*/ 	.short	(.L_27 - .L_26)
	.align		4
.L_26:
        /*0034*/ 	.word	index@(_ZN7cutlass13device_kernelINS_4gemm6kernel13GemmUniversalIN4cute5tupleIJiiiiEEENS1_10collective13CollectiveMmaINS1_35MainloopSm100TmaUmmaWarpSpecializedILi8ELi2ELi4ENS5_IJNS4_1CILi1EEENSA_ILi4EEESB_EEEEENS5_IJNSA_ILi64EEENSA_ILi128EEESG_EEENS_12float_e5m2_tENS5_IJlSB_lEEESI_SJ_NS4_8TiledMMAINS4_8MMA_AtomIJNS4_10MMA_TraitsINS4_19SM100_MMA_F8F6F4_SSEJSI_SI_fSF_SG_NS4_17integral_constantINS4_4UMMA5MajorELSQ_0EEESR_NSO_INSP_7ScaleInELSS_0EEEST_EEEEEENS4_6LayoutINS5_IJSB_SB_SB_EEENS5_IJNSA_ILi0EEESY_SY_EEEEENS5_IJNS4_10UnderscoreES11_S11_EEEEENS4_23SM90_TMA_LOAD_MULTICASTENS4_14ComposedLayoutINS4_7SwizzleILi3ELi4ELi3EEENS4_18smem_ptr_flag_bitsILi8EEENSW_INS5_IJNSA_ILi8EEESG_EEENS5_IJSG_SB_EEEEEEEvNS4_8identityENS4_13SM90_TMA_LOADES1E_vS1F_EENS_8epilogue10collective18CollectiveEpilogueINS1I_23Sm100TmaWarpSpecializedILi2ELi2ELi32ELb0ELb0EEEJSH_NS5_IJNSW_ISF_SB_EES1N_EEESI_SJ_SI_SJ_NS1I_6fusion15FusionCallbacksIS1M_NS1P_17LinearCombinationISI_fSI_fLNS_15FloatRoundStyleE2EEESH_S1O_JEEENS4_5SM1004TMEM4LOAD26SM100_TMEM_LOAD_16dp32b32xES1G_NS15_INS16_ILi2ELi4ELi3EEES19_NSW_INS5_IJS1A_SF_EEENS5_IJSF_SB_EEEEEEENS4_39AutoVectorizingCopyWithAssumedAlignmentILi128EEENS4_14SM90_TMA_STOREES23_S25_S25_EEEvvEEEEvNT_6ParamsE)
        /*0038*/ 	.word	0x00000000


	//----- nvinfo : EIATTR_MIN_STACK_SIZE
	.align		4
.L_27:
        /*003c*/ 	.byte	0x04, 0x12
        /*003e*/ 	.short	(.L_29 - .L_28)
	.align		4
.L_28:
        /*0040*/ 	.word	index@(_ZN7cutlass13device_kernelINS_4gemm6kernel13GemmUniversalIN4cute5tupleIJiiiiEEENS1_10collective13CollectiveMmaINS1_35MainloopSm100TmaUmmaWarpSpecializedILi8ELi2ELi4ENS5_IJNS4_1CILi1EEENSA_ILi4EEESB_EEEEENS5_IJNSA_ILi64EEENSA_ILi128EEESG_EEENS_12float_e5m2_tENS5_IJlSB_lEEESI_SJ_NS4_8TiledMMAINS4_8MMA_AtomIJNS4_10MMA_TraitsINS4_19SM100_MMA_F8F6F4_SSEJSI_SI_fSF_SG_NS4_17integral_constantINS4_4UMMA5MajorELSQ_0EEESR_NSO_INSP_7ScaleInELSS_0EEEST_EEEEEENS4_6LayoutINS5_IJSB_SB_SB_EEENS5_IJNSA_ILi0EEESY_SY_EEEEENS5_IJNS4_10UnderscoreES11_S11_EEEEENS4_23SM90_TMA_LOAD_MULTICASTENS4_14ComposedLayoutINS4_7SwizzleILi3ELi4ELi3EEENS4_18smem_ptr_flag_bitsILi8EEENSW_INS5_IJNSA_ILi8EEESG_EEENS5_IJSG_SB_EEEEEEEvNS4_8identityENS4_13SM90_TMA_LOADES1E_vS1F_EENS_8epilogue10collective18CollectiveEpilogueINS1I_23Sm100TmaWarpSpecializedILi2ELi2ELi32ELb0ELb0EEEJSH_NS5_IJNSW_ISF_SB_EES1N_EEESI_SJ_SI_SJ_NS1I_6fusion15FusionCallbacksIS1M_NS1P_17LinearCombinationISI_fSI_fLNS_15FloatRoundStyleE2EEESH_S1O_JEEENS4_5SM1004TMEM4LOAD26SM100_TMEM_LOAD_16dp32b32xES1G_NS15_INS16_ILi2ELi4ELi3EEES19_NSW_INS5_IJS1A_SF_EEENS5_IJSF_SB_EEEEEEENS4_39AutoVectorizingCopyWithAssumedAlignmentILi128EEENS4_14SM90_TMA_STOREES23_S25_S25_EEEvvEEEEvNT_6ParamsE)
        /*0044*/ 	.word	0x00000000
.L_29:


//--------------------- .nv.compat                --------------------------
	.section	.nv.compat,"",@"SHT_CUDA_COMPAT_INFO"
	.align	4
        /*0000*/ 	.byte	0x02, 0x09, 0x01, 0x00, 0x02, 0x02, 0x02, 0x00, 0x02, 0x05, 0x05, 0x00, 0x03, 0x07, 0x01, 0x01
        /*0010*/ 	.byte	0x02, 0x03, 0x01, 0x00, 0x02, 0x06, 0x01, 0x00, 0x04, 0x0b, 0x08, 0x00, 0x09, 0x00, 0x00, 0x00
        /*0020*/ 	.byte	0x00, 0x00, 0x00, 0x00


//--------------------- .nv.info._ZN7cutlass13device_kernelINS_4gemm6kernel13GemmUniversalIN4cute5tupleIJiiiiEEENS1_10collective13CollectiveMmaINS1_35MainloopSm100TmaUmmaWarpSpecializedILi8ELi2ELi4ENS5_IJNS4_1CILi1EEENSA_ILi4EEESB_EEEEENS5_IJNSA_ILi64EEENSA_ILi128EEESG_EEENS_12float_e5m2_tENS5_IJlSB_lEEESI_SJ_NS4_8TiledMMAINS4_8MMA_AtomIJNS4_10MMA_TraitsINS4_19SM100_MMA_F8F6F4_SSEJSI_SI_fSF_SG_NS4_17integral_constantINS4_4UMMA5MajorELSQ_0EEESR_NSO_INSP_7ScaleInELSS_0EEEST_EEEEEENS4_6LayoutINS5_IJSB_SB_SB_EEENS5_IJNSA_ILi0EEESY_SY_EEEEENS5_IJNS4_10UnderscoreES11_S11_EEEEENS4_23SM90_TMA_LOAD_MULTICASTENS4_14ComposedLayoutINS4_7SwizzleILi3ELi4ELi3EEENS4_18smem_ptr_flag_bitsILi8EEENSW_INS5_IJNSA_ILi8EEESG_EEENS5_IJSG_SB_EEEEEEEvNS4_8identityENS4_13SM90_TMA_LOADES1E_vS1F_EENS_8epilogue10collective18CollectiveEpilogueINS1I_23Sm100TmaWarpSpecializedILi2ELi2ELi32ELb0ELb0EEEJSH_NS5_IJNSW_ISF_SB_EES1N_EEESI_SJ_SI_SJ_NS1I_6fusion15FusionCallbacksIS1M_NS1P_17LinearCombinationISI_fSI_fLNS_15FloatRoundStyleE2EEESH_S1O_JEEENS4_5SM1004TMEM4LOAD26SM100_TMEM_LOAD_16dp32b32xES1G_NS15_INS16_ILi2ELi4ELi3EEES19_NSW_INS5_IJS1A_SF_EEENS5_IJSF_SB_EEEEEEENS4_39AutoVectorizingCopyWithAssumedAlignmentILi128EEENS4_14SM90_TMA_STOREES23_S25_S25_EEEvvEEEEvNT_6ParamsE --------------------------
	.section	.nv.info._ZN7cutlass13device_kernelINS_4gemm6kernel13GemmUniversalIN4cute5tupleIJiiiiEEENS1_10collective13CollectiveMmaINS1_35MainloopSm100TmaUmmaWarpSpecializedILi8ELi2ELi4ENS5_IJNS4_1CILi1EEENSA_ILi4EEESB_EEEEENS5_IJNSA_ILi64EEENSA_ILi128EEESG_EEENS_12float_e5m2_tENS5_IJlSB_lEEESI_SJ_NS4_8TiledMMAINS4_8MMA_AtomIJNS4_10MMA_TraitsINS4_19SM100_MMA_F8F6F4_SSEJSI_SI_fSF_SG_NS4_17integral_constantINS4_4UMMA5MajorELSQ_0EEESR_NSO_INSP_7ScaleInELSS_0EEEST_EEEEEENS4_6LayoutINS5_IJSB_SB_SB_EEENS5_IJNSA_ILi0EEESY_SY_EEEEENS5_IJNS4_10UnderscoreES11_S11_EEEEENS4_23SM90_TMA_LOAD_MULTICASTENS4_14ComposedLayoutINS4_7SwizzleILi3ELi4ELi3EEENS4_18smem_ptr_flag_bitsILi8EEENSW_INS5_IJNSA_ILi8EEESG_EEENS5_IJSG_SB_EEEEEEEvNS4_8identityENS4_13SM90_TMA_LOADES1E_vS1F_EENS_8epilogue10collective18CollectiveEpilogueINS1I_23Sm100TmaWarpSpecializedILi2ELi2ELi32ELb0ELb0EEEJSH_NS5_IJNSW_ISF_SB_EES1N_EEESI_SJ_SI_SJ_NS1I_6fusion15FusionCallbacksIS1M_NS1P_17LinearCombinationISI_fSI_fLNS_15FloatRoundStyleE2EEESH_S1O_JEEENS4_5SM1004TMEM4LOAD26SM100_TMEM_LOAD_16dp32b32xES1G_NS15_INS16_ILi2ELi4ELi3EEES19_NSW_INS5_IJS1A_SF_EEENS5_IJSF_SB_EEEEEEENS4_39AutoVectorizingCopyWithAssumedAlignmentILi128EEENS4_14SM90_TMA_STOREES23_S25_S25_EEEvvEEEEvNT_6ParamsE,"",@"SHT_CUDA_INFO"
	.sectionflags	@""
	.align	4


	//----- nvinfo : EIATTR_CUDA_API_VERSION
	.align		4
        /*0000*/ 	.byte	0x04, 0x37
        /*0002*/ 	.short	(.L_31 - .L_30)
.L_30:
        /*0004*/ 	.word	0x00000082


	//----- nvinfo : EIATTR_KPARAM_INFO
	.align		4
.L_31:
        /*0008*/ 	.byte	0x04, 0x17
        /*000a*/ 	.short	(.L_33 - .L_32)
.L_32:
        /*000c*/ 	.word	0x00000000
        /*0010*/ 	.short	0x0000
        /*0012*/ 	.short	0x0000
        /*0014*/ 	.byte	0x00, 0xf0, 0x01, 0x20


	//----- nvinfo : EIATTR_AT_ENTRY_FRAGMENTS
	.align		4
.L_33:
        /*0018*/ 	.byte	0x04, 0x4f
        /*001a*/ 	.short	(.L_35 - .L_34)


	//   ....[0]....
.L_34:
        /*001c*/ 	.word	0x00000006


	//----- nvinfo : EIATTR_RESERVED_SMEM_USED
	.align		4
.L_35:
        /*0020*/ 	.byte	0x01, 0x41
	.zero		2


	//----- nvinfo : EIATTR_SPARSE_MMA_MASK
	.align		4
        /*0024*/ 	.byte	0x03, 0x50
        /*0026*/ 	.short	0x0000


	//----- nvinfo : EIATTR_TCGEN05_1CTA_USED
	.align		4
        /*0028*/ 	.byte	0x01, 0x51
	.zero		2


	//----- nvinfo : EIATTR_MAXREG_COUNT
	.align		4
        /*002c*/ 	.byte	0x03, 0x1b
        /*002e*/ 	.short	0x00ff


	//----- nvinfo : EIATTR_NUM_BARRIERS
	.align		4
        /*0030*/ 	.byte	0x02, 0x4c
        /*0032*/ 	.byte	0x07
	.zero		1


	//----- nvinfo : EIATTR_EXTERNS
	.align		4
        /*0034*/ 	.byte	0x04, 0x0f
        /*0036*/ 	.short	(.L_37 - .L_36)


	//   ....[0]....
	.align		4
.L_36:
        /*0038*/ 	.word	index@(__assertfail)


	//----- nvinfo : EIATTR_MERCURY_ISA_VERSION
	.align		4
.L_37:
        /*003c*/ 	.byte	0x03, 0x5f
        /*003e*/ 	.short	0x0101


	//----- nvinfo : EIATTR_INT_WARP_WIDE_INSTR_OFFSETS
	.align		4
        /*0040*/ 	.byte	0x04, 0x31
        /*0042*/ 	.short	(.L_39 - .L_38)


	//   ....[0]....
.L_38:
        /*0044*/ 	.word	0x00003fe0


	//   ....[1]....
        /*0048*/ 	.word	0x00004000


	//   ....[2]....
        /*004c*/ 	.word	0x00004030


	//   ....[3]....
        /*0050*/ 	.word	0x00004b70


	//   ....[4]....
        /*0054*/ 	.word	0x00004be0


	//   ....[5]....
        /*0058*/ 	.word	0x00004cb0


	//   ....[6]....
        /*005c*/ 	.word	0x00004d60


	//----- nvinfo : EIATTR_COOP_GROUP_MASK_REGIDS
	.align		4
.L_39:
        /*0060*/ 	.byte	0x04, 0x29
        /*0062*/ 	.short	(.L_41 - .L_40)


	//   ....[0]....
.L_40:
        /*0064*/ 	.word	0xffffffff


	//   ....[1]....
        /*0068*/ 	.word	0xffffffff


	//   ....[2]....
        /*006c*/ 	.word	0xffffffff


	//   ....[3]....
        /*0070*/ 	.word	0xffffffff


	//   ....[4]....
        /*0074*/ 	.word	0xffffffff


	//   ....[5]....
        /*0078*/ 	.word	0xffffffff


	//   ....[6]....
        /*007c*/ 	.word	0xffffffff


	//   ....[7]....
        /*0080*/ 	.word	0xffffffff


	//   ....[8]....
        /*0084*/ 	.word	0xffffffff


	//   ....[9]....
        /*0088*/ 	.word	0xffffffff


	//   ....[10]....
        /*008c*/ 	.word	0xffffffff


	//   ....[11]....
        /*0090*/ 	.word	0xffffffff


	//   ....[12]....
        /*0094*/ 	.word	0xffffffff


	//   ....[13]....
        /*0098*/ 	.word	0xffffffff


	//----- nvinfo : EIATTR_COOP_GROUP_INSTR_OFFSETS
	.align		4
.L_41:
        /*009c*/ 	.byte	0x04, 0x28
        /*009e*/ 	.short	(.L_43 - .L_42)


	//   ....[0]....
.L_42:
        /*00a0*/ 	.word	0x00000080


	//   ....[1]....
        /*00a4*/ 	.word	0x000004f0


	//   ....[2]....
        /*00a8*/ 	.word	0x00000750


	//   ....[3]....
        /*00ac*/ 	.word	0x000008b0


	//   ....[4]....
        /*00b0*/ 	.word	0x000009b0


	//   ....[5]....
        /*00b4*/ 	.word	0x00000b20


	//   ....[6]....
        /*00b8*/ 	.word	0x00000cc0


	//   ....[7]....
        /*00bc*/ 	.word	0x00000e70


	//   ....[8]....
        /*00c0*/ 	.word	0x000020c0


	//   ....[9]....
        /*00c4*/ 	.word	0x000031d0


	//   ....[10]....
        /*00c8*/ 	.word	0x000033e0


	//   ....[11]....
        /*00cc*/ 	.word	0x00003410


	//   ....[12]....
        /*00d0*/ 	.word	0x00003ec0


	//   ....[13]....
        /*00d4*/ 	.word	0x000040f0


	//----- nvinfo : EIATTR_VRC_CTA_INIT_COUNT
	.align		4
.L_43:
        /*00d8*/ 	.byte	0x02, 0x4a
        /*00da*/ 	.byte	0x80
	.zero		1


	//----- nvinfo : EIATTR_SYSCALL_OFFSETS
	.align		4
        /*00dc*/ 	.byte	0x04, 0x46
        /*00de*/ 	.short	(.L_45 - .L_44)


	//   ....[0]....
.L_44:
        /*00e0*/ 	.word	0x00005970


	//   ....[1]....
        /*00e4*/ 	.word	0x00005ab0


	//   ....[2]....
        /*00e8*/ 	.word	0x000062e0


	//   ....[3]....
        /*00ec*/ 	.word	0x00007070


	//----- nvinfo : EIATTR_MBARRIER_INSTR_OFFSETS
	.align		4
.L_45:
        /*00f0*/ 	.byte	0x04, 0x39
        /*00f2*/ 	.short	(.L_47 - .L_46)


	//   ....[0]....
.L_46:
        /*00f4*/ 	.word	0x00000630
        /*00f8*/ 	.word	0x000000ff
        /*00fc*/ 	.word	0x00000000
        /*0100*/ 	.short	0x0100
        /*0102*/ 	.byte	0x04
	.zero		1


	//   ....[1]....
        /*0104*/ 	.word	0x00000640
        /*0108*/ 	.word	0x000000ff
        /*010c*/ 	.word	0x00000040
        /*0110*/ 	.short	0x0100
        /*0112*/ 	.byte	0x04
	.zero		1


	//   ....[2]....
        /*0114*/ 	.word	0x00000650
        /*0118*/ 	.word	0x000000ff
        /*011c*/ 	.word	0x00000008
        /*0120*/ 	.short	0x0100
        /*0122*/ 	.byte	0x04
	.zero		1


	//   ....[3]....
        /*0124*/ 	.word	0x00000660
        /*0128*/ 	.word	0x000000ff
        /*012c*/ 	.word	0x00000048
        /*0130*/ 	.short	0x0100
        /*0132*/ 	.byte	0x04
	.zero		1


	//   ....[4]....
        /*0134*/ 	.word	0x00000670
        /*0138*/ 	.word	0x000000ff
        /*013c*/ 	.word	0x00000010
        /*0140*/ 	.short	0x0100
        /*0142*/ 	.byte	0x04
	.zero		1


	//   ....[5]....
        /*0144*/ 	.word	0x00000680
        /*0148*/ 	.word	0x000000ff
        /*014c*/ 	.word	0x00000050
        /*0150*/ 	.short	0x0100
        /*0152*/ 	.byte	0x04
	.zero		1


	//   ....[6]....
        /*0154*/ 	.word	0x00000690
        /*0158*/ 	.word	0x000000ff
        /*015c*/ 	.word	0x00000018
        /*0160*/ 	.short	0x0100
        /*0162*/ 	.byte	0x04
	.zero		1


	//   ....[7]....
        /*0164*/ 	.word	0x000006a0
        /*0168*/ 	.word	0x000000ff
        /*016c*/ 	.word	0x00000058
        /*0170*/ 	.short	0x0100
        /*0172*/ 	.byte	0x04
	.zero		1


	//   ....[8]....
        /*0174*/ 	.word	0x000006b0
        /*0178*/ 	.word	0x000000ff
        /*017c*/ 	.word	0x00000020
        /*0180*/ 	.short	0x0100
        /*0182*/ 	.byte	0x04
	.zero		1


	//   ....[9]....
        /*0184*/ 	.word	0x000006c0
        /*0188*/ 	.word	0x000000ff
        /*018c*/ 	.word	0x00000060
        /*0190*/ 	.short	0x0100
        /*0192*/ 	.byte	0x04
	.zero		1


	//   ....[10]....
        /*0194*/ 	.word	0x000006d0
        /*0198*/ 	.word	0x000000ff
        /*019c*/ 	.word	0x00000028
        /*01a0*/ 	.short	0x0100
        /*01a2*/ 	.byte	0x04
	.zero		1


	//   ....[11]....
        /*01a4*/ 	.word	0x000006e0
        /*01a8*/ 	.word	0x000000ff
        /*01ac*/ 	.word	0x00000068
        /*01b0*/ 	.short	0x0100
        /*01b2*/ 	.byte	0x04
	.zero		1


	//   ....[12]....
        /*01b4*/ 	.word	0x000006f0
        /*01b8*/ 	.word	0x000000ff
        /*01bc*/ 	.word	0x00000030
        /*01c0*/ 	.short	0x0100
        /*01c2*/ 	.byte	0x04
	.zero		1


	//   ....[13]....
        /*01c4*/ 	.word	0x00000700
        /*01c8*/ 	.word	0x000000ff
        /*01cc*/ 	.word	0x00000070
        /*01d0*/ 	.short	0x0100
        /*01d2*/ 	.byte	0x04
	.zero		1


	//   ....[14]....
        /*01d4*/ 	.word	0x00000710
        /*01d8*/ 	.word	0x000000ff
        /*01dc*/ 	.word	0x00000038
        /*01e0*/ 	.short	0x0100
        /*01e2*/ 	.byte	0x04
	.zero		1


	//   ....[15]....
        /*01e4*/ 	.word	0x00000720
        /*01e8*/ 	.word	0x000000ff
        /*01ec*/ 	.word	0x00000078
        /*01f0*/ 	.short	0x0100
        /*01f2*/ 	.byte	0x04
	.zero		1


	//   ....[16]....
        /*01f4*/ 	.word	0x00000860
        /*01f8*/ 	.word	0x000000ff
        /*01fc*/ 	.word	0x00000080
        /*0200*/ 	.short	0x0100
        /*0202*/ 	.byte	0x04
	.zero		1


	//   ....[17]....
        /*0204*/ 	.word	0x00000870
        /*0208*/ 	.word	0x000000ff
        /*020c*/ 	.word	0x00000090
        /*0210*/ 	.short	0x0100
        /*0212*/ 	.byte	0x04
	.zero		1


	//   ....[18]....
        /*0214*/ 	.word	0x00000880
        /*0218*/ 	.word	0x000000ff
        /*021c*/ 	.word	0x00000088
        /*0220*/ 	.short	0x0100
        /*0222*/ 	.byte	0x04
	.zero		1


	//   ....[19]....
        /*0224*/ 	.word	0x00000890
        /*0228*/ 	.word	0x000000ff
        /*022c*/ 	.word	0x00000098
        /*0230*/ 	.short	0x0100
        /*0232*/ 	.byte	0x04
	.zero		1


	//   ....[20]....
        /*0234*/ 	.word	0x00000980
        /*0238*/ 	.word	0x000000ff
        /*023c*/ 	.word	0x000000a0
        /*0240*/ 	.short	0x0100
        /*0242*/ 	.byte	0x06
	.zero		1


	//   ....[21]....
        /*0244*/ 	.word	0x00000990
        /*0248*/ 	.word	0x000000ff
        /*024c*/ 	.word	0x000000a8
        /*0250*/ 	.short	0x0100
        /*0252*/ 	.byte	0x06
	.zero		1


	//   ....[22]....
        /*0254*/ 	.word	0x00000ad0
        /*0258*/ 	.word	0x000000ff
        /*025c*/ 	.word	0x000000b0
        /*0260*/ 	.short	0x0100
        /*0262*/ 	.byte	0x06
	.zero		1


	//   ....[23]....
        /*0264*/ 	.word	0x00000ae0
        /*0268*/ 	.word	0x000000ff
        /*026c*/ 	.word	0x000000c0
        /*0270*/ 	.short	0x0100
        /*0272*/ 	.byte	0x06
	.zero		1


	//   ....[24]....
        /*0274*/ 	.word	0x00000af0
        /*0278*/ 	.word	0x000000ff
        /*027c*/ 	.word	0x000000b8
        /*0280*/ 	.short	0x0100
        /*0282*/ 	.byte	0x06
	.zero		1


	//   ....[25]....
        /*0284*/ 	.word	0x00000b00
        /*0288*/ 	.word	0x000000ff
        /*028c*/ 	.word	0x000000c8
        /*0290*/ 	.short	0x0100
        /*0292*/ 	.byte	0x06
	.zero		1


	//   ....[26]....
        /*0294*/ 	.word	0x00000c30
        /*0298*/ 	.word	0x000000ff
        /*029c*/ 	.word	0x000000d0
        /*02a0*/ 	.short	0x0100
        /*02a2*/ 	.byte	0x04
	.zero		1


	//   ....[27]....
        /*02a4*/ 	.word	0x00000c40
        /*02a8*/ 	.word	0x000000ff
        /*02ac*/ 	.word	0x000000f0
        /*02b0*/ 	.short	0x0100
        /*02b2*/ 	.byte	0x04
	.zero		1


	//   ....[28]....
        /*02b4*/ 	.word	0x00000c50
        /*02b8*/ 	.word	0x000000ff
        /*02bc*/ 	.word	0x000000d8
        /*02c0*/ 	.short	0x0100
        /*02c2*/ 	.byte	0x04
	.zero		1


	//   ....[29]....
        /*02c4*/ 	.word	0x00000c60
        /*02c8*/ 	.word	0x000000ff
        /*02cc*/ 	.word	0x000000f8
        /*02d0*/ 	.short	0x0100
        /*02d2*/ 	.byte	0x04
	.zero		1


	//   ....[30]....
        /*02d4*/ 	.word	0x00000c70
        /*02d8*/ 	.word	0x000000ff
        /*02dc*/ 	.word	0x000000e0
        /*02e0*/ 	.short	0x0100
        /*02e2*/ 	.byte	0x04
	.zero		1


	//   ....[31]....
        /*02e4*/ 	.word	0x00000c80
        /*02e8*/ 	.word	0x000000ff
        /*02ec*/ 	.word	0x00000100
        /*02f0*/ 	.short	0x0100
        /*02f2*/ 	.byte	0x04
	.zero		1


	//   ....[32]....
        /*02f4*/ 	.word	0x00000c90
        /*02f8*/ 	.word	0x000000ff
        /*02fc*/ 	.word	0x000000e8
        /*0300*/ 	.short	0x0100
        /*0302*/ 	.byte	0x04
	.zero		1


	//   ....[33]....
        /*0304*/ 	.word	0x00000ca0
        /*0308*/ 	.word	0x000000ff
        /*030c*/ 	.word	0x00000108
        /*0310*/ 	.short	0x0100
        /*0312*/ 	.byte	0x04
	.zero		1


	//   ....[34]....
        /*0314*/ 	.word	0x00000d90
        /*0318*/ 	.word	0x000000ff
        /*031c*/ 	.word	0x00000110
        /*0320*/ 	.short	0x0100
        /*0322*/ 	.byte	0x04
	.zero		1


	//   ....[35]....
        /*0324*/ 	.word	0x00000da0
        /*0328*/ 	.word	0x000000ff
        /*032c*/ 	.word	0x00000120
        /*0330*/ 	.short	0x0100
        /*0332*/ 	.byte	0x04
	.zero		1


	//   ....[36]....
        /*0334*/ 	.word	0x00000db0
        /*0338*/ 	.word	0x000000ff
        /*033c*/ 	.word	0x00000118
        /*0340*/ 	.short	0x0100
        /*0342*/ 	.byte	0x04
	.zero		1


	//   ....[37]....
        /*0344*/ 	.word	0x00000dc0
        /*0348*/ 	.word	0x000000ff
        /*034c*/ 	.word	0x00000128
        /*0350*/ 	.short	0x0100
        /*0352*/ 	.byte	0x04
	.zero		1


	//   ....[38]....
        /*0354*/ 	.word	0x00001970
        /*0358*/ 	.word	0x00000000
        /*035c*/ 	.word	0x00000120
        /*0360*/ 	.short	0x010a
        /*0362*/ 	.byte	0xff
	.zero		1


	//   ....[39]....
        /*0364*/ 	.word	0x00001990
        /*0368*/ 	.word	0x00000000
        /*036c*/ 	.word	0x00000110
        /*0370*/ 	.short	0x0101
        /*0372*/ 	.byte	0xff
	.zero		1


	//   ....[40]....
        /*0374*/ 	.word	0x00001a50
        /*0378*/ 	.word	0x000000ff
        /*037c*/ 	.word	0x00000040
        /*0380*/ 	.short	0x010a
        /*0382*/ 	.byte	0x04
	.zero		1


	//   ....[41]....
        /*0384*/ 	.word	0x00001ad0
        /*0388*/ 	.word	0x000000ff
        /*038c*/ 	.word	0x00000040
        /*0390*/ 	.short	0x010a
        /*0392*/ 	.byte	0x21
	.zero		1


	//   ....[42]....
        /*0394*/ 	.word	0x00001c60
        /*0398*/ 	.word	0x000000ff
        /*039c*/ 	.word	0x00000040
        /*03a0*/ 	.short	0x010a
        /*03a2*/ 	.byte	0x08
	.zero		1


	//   ....[43]....
        /*03a4*/ 	.word	0x00001d80
        /*03a8*/ 	.word	0x000000ff
        /*03ac*/ 	.word	0x000000a8
        /*03b0*/ 	.short	0x0101
        /*03b2*/ 	.byte	0x07
	.zero		1


	//   ....[44]....
        /*03b4*/ 	.word	0x00001da0
        /*03b8*/ 	.word	0x000000ff
        /*03bc*/ 	.word	0x00000040
        /*03c0*/ 	.short	0x010a
        /*03c2*/ 	.byte	0x04
	.zero		1


	//   ....[45]....
        /*03c4*/ 	.word	0x00001e20
        /*03c8*/ 	.word	0x000000ff
        /*03cc*/ 	.word	0x00000040
        /*03d0*/ 	.short	0x010a
        /*03d2*/ 	.byte	0x11
	.zero		1


	//   ....[46]....
        /*03d4*/ 	.word	0x00001fb0
        /*03d8*/ 	.word	0x000000ff
        /*03dc*/ 	.word	0x00000040
        /*03e0*/ 	.short	0x010a
        /*03e2*/ 	.byte	0x06
	.zero		1


	//   ....[47]....
        /*03e4*/ 	.word	0x000020f0
        /*03e8*/ 	.word	0x00000003
        /*03ec*/ 	.word	0x000000b0
        /*03f0*/ 	.short	0x010a
        /*03f2*/ 	.byte	0xff
	.zero		1


	//   ....[48]....
        /*03f4*/ 	.word	0x00002240
        /*03f8*/ 	.word	0x00000000
        /*03fc*/ 	.word	0x00000000
        /*0400*/ 	.short	0x0101
        /*0402*/ 	.byte	0xff
	.zero		1


	//   ....[49]....
        /*0404*/ 	.word	0x000027e0
        /*0408*/ 	.word	0x000000ff
        /*040c*/ 	.word	0x00000000
        /*0410*/ 	.short	0x010a
        /*0412*/ 	.byte	0x04
	.zero		1


	//   ....[50]....
        /*0414*/ 	.word	0x00002870
        /*0418*/ 	.word	0x000000ff
        /*041c*/ 	.word	0x00000000
        /*0420*/ 	.short	0x010a
        /*0422*/ 	.byte	0x05
	.zero		1


	//   ....[51]....
        /*0424*/ 	.word	0x00002900
        /*0428*/ 	.word	0x000000ff
        /*042c*/ 	.word	0x00000000
        /*0430*/ 	.short	0x010a
        /*0432*/ 	.byte	0x05
	.zero		1


	//   ....[52]....
        /*0434*/ 	.word	0x00002990
        /*0438*/ 	.word	0x000000ff
        /*043c*/ 	.word	0x00000000
        /*0440*/ 	.short	0x010a
        /*0442*/ 	.byte	0x05
	.zero		1


	//   ....[53]....
        /*0444*/ 	.word	0x00002a20
        /*0448*/ 	.word	0x000000ff
        /*044c*/ 	.word	0x00000000
        /*0450*/ 	.short	0x010a
        /*0452*/ 	.byte	0x05
	.zero		1


	//   ....[54]....
        /*0454*/ 	.word	0x00002ab0
        /*0458*/ 	.word	0x000000ff
        /*045c*/ 	.word	0x00000000
        /*0460*/ 	.short	0x010a
        /*0462*/ 	.byte	0x05
	.zero		1


	//   ....[55]....
        /*0464*/ 	.word	0x00002b40
        /*0468*/ 	.word	0x000000ff
        /*046c*/ 	.word	0x00000000
        /*0470*/ 	.short	0x010a
        /*0472*/ 	.byte	0x05
	.zero		1


	//   ....[56]....
        /*0474*/ 	.word	0x00002be0
        /*0478*/ 	.word	0x00000000
        /*047c*/ 	.word	0x00000000
        /*0480*/ 	.short	0x010a
        /*0482*/ 	.byte	0xff
	.zero		1


	//   ....[57]....
        /*0484*/ 	.word	0x00002d20
        /*0488*/ 	.word	0x00000002
        /*048c*/ 	.word	0x00000110
        /*0490*/ 	.short	0x010a
        /*0492*/ 	.byte	0xff
	.zero		1


	//   ....[58]....
        /*0494*/ 	.word	0x00002d80
        /*0498*/ 	.word	0x00000004
        /*049c*/ 	.word	0x00000000
        /*04a0*/ 	.short	0x0101
        /*04a2*/ 	.byte	0xff
	.zero		1


	//   ....[59]....
        /*04a4*/ 	.word	0x00002da0
        /*04a8*/ 	.word	0x000000ff
        /*04ac*/ 	.word	0x000000c0
        /*04b0*/ 	.short	0x010a
        /*04b2*/ 	.byte	0x04
	.zero		1


	//   ....[60]....
        /*04b4*/ 	.word	0x00002ec0
        /*04b8*/ 	.word	0x00000002
        /*04bc*/ 	.word	0x000000b0
        /*04c0*/ 	.short	0x010a
        /*04c2*/ 	.byte	0xff
	.zero		1


	//   ....[61]....
        /*04c4*/ 	.word	0x00002fd0
        /*04c8*/ 	.word	0x00000002
        /*04cc*/ 	.word	0x00000000
        /*04d0*/ 	.short	0x0101
        /*04d2*/ 	.byte	0xff
	.zero		1


	//   ....[62]....
        /*04d4*/ 	.word	0x00003060
        /*04d8*/ 	.word	0x000000ff
        /*04dc*/ 	.word	0x000000c0
        /*04e0*/ 	.short	0x0106
        /*04e2*/ 	.byte	0x04
	.zero		1


	//   ....[63]....
        /*04e4*/ 	.word	0x00003080
        /*04e8*/ 	.word	0x000000ff
        /*04ec*/ 	.word	0x000000c0
        /*04f0*/ 	.short	0x010a
        /*04f2*/ 	.byte	0x04
	.zero		1


	//   ....[64]....
        /*04f4*/ 	.word	0x00003110
        /*04f8*/ 	.word	0x000000ff
        /*04fc*/ 	.word	0x000000c0
        /*0500*/ 	.short	0x0106
        /*0502*/ 	.byte	0x07
	.zero		1


	//   ....[65]....
        /*0504*/ 	.word	0x00003150
        /*0508*/ 	.word	0x00000000
        /*050c*/ 	.word	0x000000c0
        /*0510*/ 	.short	0x010a
        /*0512*/ 	.byte	0xff
	.zero		1


	//   ....[66]....
        /*0514*/ 	.word	0x000036b0
        /*0518*/ 	.word	0x00000000
        /*051c*/ 	.word	0x000000b0
        /*0520*/ 	.short	0x010a
        /*0522*/ 	.byte	0xff
	.zero		1


	//   ....[67]....
        /*0524*/ 	.word	0x000037b0
        /*0528*/ 	.word	0x00000003
        /*052c*/ 	.word	0x00000000
        /*0530*/ 	.short	0x0101
        /*0532*/ 	.byte	0xff
	.zero		1


	//   ....[68]....
        /*0534*/ 	.word	0x000037c0
        /*0538*/ 	.word	0x000000ff
        /*053c*/ 	.word	0x00000000
        /*0540*/ 	.short	0x010a
        /*0542*/ 	.byte	0x04
	.zero		1


	//   ....[69]....
        /*0544*/ 	.word	0x00003840
        /*0548*/ 	.word	0x000000ff
        /*054c*/ 	.word	0x000000f0
        /*0550*/ 	.short	0x010a
        /*0552*/ 	.byte	0x1f
	.zero		1


	//   ....[70]....
        /*0554*/ 	.word	0x00003920
        /*0558*/ 	.word	0x000000ff
        /*055c*/ 	.word	0x00000000
        /*0560*/ 	.short	0x010a
        /*0562*/ 	.byte	0x05
	.zero		1


	//   ....[71]....
        /*0564*/ 	.word	0x00003a60
        /*0568*/ 	.word	0x000000ff
        /*056c*/ 	.word	0x00000000
        /*0570*/ 	.short	0x010a
        /*0572*/ 	.byte	0x04
	.zero		1


	//   ....[72]....
        /*0574*/ 	.word	0x00003cf0
        /*0578*/ 	.word	0x000000ff
        /*057c*/ 	.word	0x00000000
        /*0580*/ 	.short	0x010a
        /*0582*/ 	.byte	0x04
	.zero		1


	//   ....[73]....
        /*0584*/ 	.word	0x00003d80
        /*0588*/ 	.word	0x000000ff
        /*058c*/ 	.word	0x00000000
        /*0590*/ 	.short	0x010a
        /*0592*/ 	.byte	0x05
	.zero		1


	//   ....[74]....
        /*0594*/ 	.word	0x00003e10
        /*0598*/ 	.word	0x000000ff
        /*059c*/ 	.word	0x00000000
        /*05a0*/ 	.short	0x010a
        /*05a2*/ 	.byte	0x05
	.zero		1


	//   ....[75]....
        /*05a4*/ 	.word	0x00003ea0
        /*05a8*/ 	.word	0x000000ff
        /*05ac*/ 	.word	0x00000000
        /*05b0*/ 	.short	0x010a
        /*05b2*/ 	.byte	0x04
	.zero		1


	//   ....[76]....
        /*05b4*/ 	.word	0x00004370
        /*05b8*/ 	.word	0x0000000c
        /*05bc*/ 	.word	0x000000b0
        /*05c0*/ 	.short	0x010a
        /*05c2*/ 	.byte	0xff
	.zero		1


	//   ....[77]....
        /*05c4*/ 	.word	0x000044e0
        /*05c8*/ 	.word	0x00000000
        /*05cc*/ 	.word	0x00000000
        /*05d0*/ 	.short	0x0101
        /*05d2*/ 	.byte	0xff
	.zero		1


	//   ....[78]....
        /*05d4*/ 	.word	0x00004970
        /*05d8*/ 	.word	0x000000ff
        /*05dc*/ 	.word	0x000000a8
        /*05e0*/ 	.short	0x010a
        /*05e2*/ 	.byte	0x15
	.zero		1


	//   ....[79]....
        /*05e4*/ 	.word	0x00004af0
        /*05e8*/ 	.word	0x000000ff
        /*05ec*/ 	.word	0x00000090
        /*05f0*/ 	.short	0x010a
        /*05f2*/ 	.byte	0x15
	.zero		1


	//   ....[80]....
        /*05f4*/ 	.word	0x00004c60
        /*05f8*/ 	.word	0x000000ff
        /*05fc*/ 	.word	0x00000080
        /*0600*/ 	.short	0x010b
        /*0602*/ 	.byte	0x15
	.zero		1


	//   ....[81]....
        /*0604*/ 	.word	0x00004c70
        /*0608*/ 	.word	0x000000ff
        /*060c*/ 	.word	0x00000000
        /*0610*/ 	.short	0x0101
        /*0612*/ 	.byte	0x22
	.zero		1


	//   ....[82]....
        /*0614*/ 	.word	0x00004c80
        /*0618*/ 	.word	0x000000ff
        /*061c*/ 	.word	0x00000098
        /*0620*/ 	.short	0x010a
        /*0622*/ 	.byte	0x15
	.zero		1


	//   ....[83]....
        /*0624*/ 	.word	0x00004e60
        /*0628*/ 	.word	0x000000ff
        /*062c*/ 	.word	0x00000088
        /*0630*/ 	.short	0x010b
        /*0632*/ 	.byte	0x15
	.zero		1


	//   ....[84]....
        /*0634*/ 	.word	0x00004e70
        /*0638*/ 	.word	0x000000ff
        /*063c*/ 	.word	0x00000000
        /*0640*/ 	.short	0x0101
        /*0642*/ 	.byte	0x21
	.zero		1


	//   ....[85]....
        /*0644*/ 	.word	0x00004ea0
        /*0648*/ 	.word	0x000000ff
        /*064c*/ 	.word	0x00000090
        /*0650*/ 	.short	0x010a
        /*0652*/ 	.byte	0x15
	.zero		1


	//   ....[86]....
        /*0654*/ 	.word	0x00004ee0
        /*0658*/ 	.word	0x00000000
        /*065c*/ 	.word	0x00000098
        /*0660*/ 	.short	0x010a
        /*0662*/ 	.byte	0xff
	.zero		1


	//   ....[87]....
        /*0664*/ 	.word	0x00005210
        /*0668*/ 	.word	0x00000003
        /*066c*/ 	.word	0x000000b0
        /*0670*/ 	.short	0x010a
        /*0672*/ 	.byte	0xff
	.zero		1


	//   ....[88]....
        /*0674*/ 	.word	0x00005390
        /*0678*/ 	.word	0x00000000
        /*067c*/ 	.word	0x00000000
        /*0680*/ 	.short	0x0101
        /*0682*/ 	.byte	0xff
	.zero		1


	//   ....[89]....
        /*0684*/ 	.word	0x00005ed0
        /*0688*/ 	.word	0x00000002
        /*068c*/ 	.word	0x00000080
        /*0690*/ 	.short	0x010a
        /*0692*/ 	.byte	0xff
	.zero		1


	//   ....[90]....
        /*0694*/ 	.word	0x00005f40
        /*0698*/ 	.word	0x00000064
        /*069c*/ 	.word	0x000000d0
        /*06a0*/ 	.short	0x010a
        /*06a2*/ 	.byte	0xff
	.zero		1


	//   ....[91]....
        /*06a4*/ 	.word	0x00006030
        /*06a8*/ 	.word	0x00000002
        /*06ac*/ 	.word	0x00000080
        /*06b0*/ 	.short	0x010a
        /*06b2*/ 	.byte	0xff
	.zero		1


	//   ....[92]....
        /*06b4*/ 	.word	0x00006140
        /*06b8*/ 	.word	0x00000000
        /*06bc*/ 	.word	0x00000000
        /*06c0*/ 	.short	0x0101
        /*06c2*/ 	.byte	0xff
	.zero		1


	//   ....[93]....
        /*06c4*/ 	.word	0x000061c0
        /*06c8*/ 	.word	0x00000064
        /*06cc*/ 	.word	0x000000d0
        /*06d0*/ 	.short	0x010a
        /*06d2*/ 	.byte	0xff
	.zero		1


	//   ....[94]....
        /*06d4*/ 	.word	0x00006d10
        /*06d8*/ 	.word	0x0000006d
        /*06dc*/ 	.word	0x00000080
        /*06e0*/ 	.short	0x010a
        /*06e2*/ 	.byte	0xff
	.zero		1


	//   ....[95]....
        /*06e4*/ 	.word	0x00006de0
        /*06e8*/ 	.word	0x0000006d
        /*06ec*/ 	.word	0x00000080
        /*06f0*/ 	.short	0x010a
        /*06f2*/ 	.byte	0xff
	.zero		1


	//   ....[96]....
        /*06f4*/ 	.word	0x00006ef0
        /*06f8*/ 	.word	0x00000000
        /*06fc*/ 	.word	0x00000000
        /*0700*/ 	.short	0x0101
        /*0702*/ 	.byte	0xff
	.zero		1


	//   ....[97]....
        /*0704*/ 	.word	0x00007380
        /*0708*/ 	.word	0x000000ff
        /*070c*/ 	.word	0x00000000
        /*0710*/ 	.short	0x0101
        /*0712*/ 	.byte	0x04
	.zero		1


	//   ....[98]....
        /*0714*/ 	.word	0x00007b90
        /*0718*/ 	.word	0x00000000
        /*071c*/ 	.word	0x00000120
        /*0720*/ 	.short	0x010a
        /*0722*/ 	.byte	0xff
	.zero		1


	//   ....[99]....
        /*0724*/ 	.word	0x00007bf0
        /*0728*/ 	.word	0x00000000
        /*072c*/ 	.word	0x00000040
        /*0730*/ 	.short	0x010a
        /*0732*/ 	.byte	0xff
	.zero		1


	//   ....[100]....
        /*0734*/ 	.word	0x00007c50
        /*0738*/ 	.word	0x00000000
        /*073c*/ 	.word	0x00000040
        /*0740*/ 	.short	0x010a
        /*0742*/ 	.byte	0xff
	.zero		1


	//   ....[101]....
        /*0744*/ 	.word	0x00007ca0
        /*0748*/ 	.word	0x00000003
        /*074c*/ 	.word	0x000000b0
        /*0750*/ 	.short	0x010a
        /*0752*/ 	.byte	0xff
	.zero		1


	//   ....[102]....
        /*0754*/ 	.word	0x00007d00
        /*0758*/ 	.word	0x00000000
        /*075c*/ 	.word	0x00000000
        /*0760*/ 	.short	0x010a
        /*0762*/ 	.byte	0xff
	.zero		1


	//   ....[103]....
        /*0764*/ 	.word	0x00007d60
        /*0768*/ 	.word	0x00000000
        /*076c*/ 	.word	0x00000000
        /*0770*/ 	.short	0x010a
        /*0772*/ 	.byte	0xff
	.zero		1


	//   ....[104]....
        /*0774*/ 	.word	0x00007dc0
        /*0778*/ 	.word	0x00000000
        /*077c*/ 	.word	0x00000000
        /*0780*/ 	.short	0x010a
        /*0782*/ 	.byte	0xff
	.zero		1


	//   ....[105]....
        /*0784*/ 	.word	0x00007e20
        /*0788*/ 	.word	0x00000000
        /*078c*/ 	.word	0x00000000
        /*0790*/ 	.short	0x010a
        /*0792*/ 	.byte	0xff
	.zero		1


	//   ....[106]....
        /*0794*/ 	.word	0x00007e80
        /*0798*/ 	.word	0x00000000
        /*079c*/ 	.word	0x00000000
        /*07a0*/ 	.short	0x010a
        /*07a2*/ 	.byte	0xff
	.zero		1


	//   ....[107]....
        /*07a4*/ 	.word	0x00007ee0
        /*07a8*/ 	.word	0x00000000
        /*07ac*/ 	.word	0x00000000
        /*07b0*/ 	.short	0x010a
        /*07b2*/ 	.byte	0xff
	.zero		1


	//   ....[108]....
        /*07b4*/ 	.word	0x00007f40
        /*07b8*/ 	.word	0x00000000
        /*07bc*/ 	.word	0x00000000
        /*07c0*/ 	.short	0x010a
        /*07c2*/ 	.byte	0xff
	.zero		1


	//   ....[109]....
        /*07c4*/ 	.word	0x00007f90
        /*07c8*/ 	.word	0x00000002
        /*07cc*/ 	.word	0x00000110
        /*07d0*/ 	.short	0x010a
        /*07d2*/ 	.byte	0xff
	.zero		1


	//   ....[110]....
        /*07d4*/ 	.word	0x00007ff0
        /*07d8*/ 	.word	0x00000002
        /*07dc*/ 	.word	0x000000c0
        /*07e0*/ 	.short	0x010a
        /*07e2*/ 	.byte	0xff
	.zero		1


	//   ....[111]....
        /*07e4*/ 	.word	0x00008040
        /*07e8*/ 	.word	0x00000002
        /*07ec*/ 	.word	0x000000b0
        /*07f0*/ 	.short	0x010a
        /*07f2*/ 	.byte	0xff
	.zero		1


	//   ....[112]....
        /*07f4*/ 	.word	0x000080a0
        /*07f8*/ 	.word	0x00000000
        /*07fc*/ 	.word	0x000000c0
        /*0800*/ 	.short	0x010a
        /*0802*/ 	.byte	0xff
	.zero		1


	//   ....[113]....
        /*0804*/ 	.word	0x000080f0
        /*0808*/ 	.word	0x00000000
        /*080c*/ 	.word	0x000000b0
        /*0810*/ 	.short	0x010a
        /*0812*/ 	.byte	0xff
	.zero		1


	//   ....[114]....
        /*0814*/ 	.word	0x00008150
        /*0818*/ 	.word	0x00000003
        /*081c*/ 	.word	0x000000f0
        /*0820*/ 	.short	0x010a
        /*0822*/ 	.byte	0xff
	.zero		1


	//   ....[115]....
        /*0824*/ 	.word	0x000081b0
        /*0828*/ 	.word	0x00000000
        /*082c*/ 	.word	0x00000000
        /*0830*/ 	.short	0x010a
        /*0832*/ 	.byte	0xff
	.zero		1


	//   ....[116]....
        /*0834*/ 	.word	0x00008210
        /*0838*/ 	.word	0x00000000
        /*083c*/ 	.word	0x00000000
        /*0840*/ 	.short	0x010a
        /*0842*/ 	.byte	0xff
	.zero		1


	//   ....[117]....
        /*0844*/ 	.word	0x00008270
        /*0848*/ 	.word	0x00000000
        /*084c*/ 	.word	0x00000000
        /*0850*/ 	.short	0x010a
        /*0852*/ 	.byte	0xff
	.zero		1


	//   ....[118]....
        /*0854*/ 	.word	0x000082d0
        /*0858*/ 	.word	0x00000000
        /*085c*/ 	.word	0x00000000
        /*0860*/ 	.short	0x010a
        /*0862*/ 	.byte	0xff
	.zero		1


	//   ....[119]....
        /*0864*/ 	.word	0x00008330
        /*0868*/ 	.word	0x00000000
        /*086c*/ 	.word	0x00000000
        /*0870*/ 	.short	0x010a
        /*0872*/ 	.byte	0xff
	.zero		1


	//   ....[120]....
        /*0874*/ 	.word	0x00008380
        /*0878*/ 	.word	0x0000000c
        /*087c*/ 	.word	0x000000b0
        /*0880*/ 	.short	0x010a
        /*0882*/ 	.byte	0xff
	.zero		1


	//   ....[121]....
        /*0884*/ 	.word	0x000083e0
        /*0888*/ 	.word	0x00000000
        /*088c*/ 	.word	0x000000a8
        /*0890*/ 	.short	0x010a
        /*0892*/ 	.byte	0xff
	.zero		1


	//   ....[122]....
        /*0894*/ 	.word	0x00008440
        /*0898*/ 	.word	0x00000000
        /*089c*/ 	.word	0x00000090
        /*08a0*/ 	.short	0x010a
        /*08a2*/ 	.byte	0xff
	.zero		1


	//   ....[123]....
        /*08a4*/ 	.word	0x000084a0
        /*08a8*/ 	.word	0x00000000
        /*08ac*/ 	.word	0x00000098
        /*08b0*/ 	.short	0x010a
        /*08b2*/ 	.byte	0xff
	.zero		1


	//   ....[124]....
        /*08b4*/ 	.word	0x00008500
        /*08b8*/ 	.word	0x00000000
        /*08bc*/ 	.word	0x00000090
        /*08c0*/ 	.short	0x010a
        /*08c2*/ 	.byte	0xff
	.zero		1


	//   ....[125]....
        /*08c4*/ 	.word	0x00008550
        /*08c8*/ 	.word	0x00000003
        /*08cc*/ 	.word	0x000000b0
        /*08d0*/ 	.short	0x010a
        /*08d2*/ 	.byte	0xff
	.zero		1


	//   ....[126]....
        /*08d4*/ 	.word	0x000085a0
        /*08d8*/ 	.word	0x00000002
        /*08dc*/ 	.word	0x00000080
        /*08e0*/ 	.short	0x010a
        /*08e2*/ 	.byte	0xff
	.zero		1


	//   ....[127]....
        /*08e4*/ 	.word	0x000085f0
        /*08e8*/ 	.word	0x00000064
        /*08ec*/ 	.word	0x000000d0
        /*08f0*/ 	.short	0x010a
        /*08f2*/ 	.byte	0xff
	.zero		1


	//   ....[128]....
        /*08f4*/ 	.word	0x00008640
        /*08f8*/ 	.word	0x0000006d
        /*08fc*/ 	.word	0x00000080
        /*0900*/ 	.short	0x010a
        /*0902*/ 	.byte	0xff
	.zero		1


	//----- nvinfo : EIATTR_NUM_MBARRIERS
	.align		4
.L_47:
        /*0904*/ 	.byte	0x03, 0x38
        /*0906*/ 	.short	0x0026


	//----- nvinfo : EIATTR_EXIT_INSTR_OFFSETS
	.align		4
        /*0908*/ 	.byte	0x04, 0x1c
        /*090a*/ 	.short	(.L_49 - .L_48)


	//   ....[0]....
.L_48:
        /*090c*/ 	.word	0x00002c10


	//   ....[1]....
        /*0910*/ 	.word	0x00003120


	//   ....[2]....
        /*0914*/ 	.word	0x00003180


	//   ....[3]....
        /*0918*/ 	.word	0x00004100


	//   ....[4]....
        /*091c*/ 	.word	0x00004f10


	//   ....[5]....
        /*0920*/ 	.word	0x00004f50


	//   ....[6]....
        /*0924*/ 	.word	0x00007b80


	//----- nvinfo : EIATTR_MAX_THREADS
	.align		4
.L_49:
        /*0928*/ 	.byte	0x04, 0x05
        /*092a*/ 	.short	(.L_51 - .L_50)
.L_50:
        /*092c*/ 	.word	0x00000100
        /*0930*/ 	.word	0x00000001
        /*0934*/ 	.word	0x00000001


	//----- nvinfo : EIATTR_CRS_STACK_SIZE
	.align		4
.L_51:
        /*0938*/ 	.byte	0x04, 0x1e
        /*093a*/ 	.short	(.L_53 - .L_52)
.L_52:
        /*093c*/ 	.word	0x00000000


	//----- nvinfo : EIATTR_CBANK_PARAM_SIZE
	.align		4
.L_53:
        /*0940*/ 	.byte	0x03, 0x19
        /*0942*/ 	.short	0x0800


	//----- nvinfo : EIATTR_PARAM_CBANK
	.align		4
        /*0944*/ 	.byte	0x04, 0x0a
        /*0946*/ 	.short	(.L_55 - .L_54)
	.align		4
.L_54:
        /*0948*/ 	.word	index@(.nv.constant0._ZN7cutlass13device_kernelINS_4gemm6kernel13GemmUniversalIN4cute5tupleIJiiiiEEENS1_10collective13CollectiveMmaINS1_35MainloopSm100TmaUmmaWarpSpecializedILi8ELi2ELi4ENS5_IJNS4_1CILi1EEENSA_ILi4EEESB_EEEEENS5_IJNSA_ILi64EEENSA_ILi128EEESG_EEENS_12float_e5m2_tENS5_IJlSB_lEEESI_SJ_NS4_8TiledMMAINS4_8MMA_AtomIJNS4_10MMA_TraitsINS4_19SM100_MMA_F8F6F4_SSEJSI_SI_fSF_SG_NS4_17integral_constantINS4_4UMMA5MajorELSQ_0EEESR_NSO_INSP_7ScaleInELSS_0EEEST_EEEEEENS4_6LayoutINS5_IJSB_SB_SB_EEENS5_IJNSA_ILi0EEESY_SY_EEEEENS5_IJNS4_10UnderscoreES11_S11_EEEEENS4_23SM90_TMA_LOAD_MULTICASTENS4_14ComposedLayoutINS4_7SwizzleILi3ELi4ELi3EEENS4_18smem_ptr_flag_bitsILi8EEENSW_INS5_IJNSA_ILi8EEESG_EEENS5_IJSG_SB_EEEEEEEvNS4_8identityENS4_13SM90_TMA_LOADES1E_vS1F_EENS_8epilogue10collective18CollectiveEpilogueINS1I_23Sm100TmaWarpSpecializedILi2ELi2ELi32ELb0ELb0EEEJSH_NS5_IJNSW_ISF_SB_EES1N_EEESI_SJ_SI_SJ_NS1I_6fusion15FusionCallbacksIS1M_NS1P_17LinearCombinationISI_fSI_fLNS_15FloatRoundStyleE2EEESH_S1O_JEEENS4_5SM1004TMEM4LOAD26SM100_TMEM_LOAD_16dp32b32xES1G_NS15_INS16_ILi2ELi4ELi3EEES19_NSW_INS5_IJS1A_SF_EEENS5_IJSF_SB_EEEEEEENS4_39AutoVectorizingCopyWithAssumedAlignmentILi128EEENS4_14SM90_TMA_STOREES23_S25_S25_EEEvvEEEEvNT_6ParamsE)
        /*094c*/ 	.short	0x0380
        /*094e*/ 	.short	0x0800


	//----- nvinfo : EIATTR_SW_WAR
	.align		4
.L_55:
        /*0950*/ 	.byte	0x04, 0x36
        /*0952*/ 	.short	(.L_57 - .L_56)
.L_56:
        /*0954*/ 	.word	0x00000008
.L_57:


//--------------------- .nv.callgraph             --------------------------
	.section	.nv.callgraph,"",@"SHT_CUDA_CALLGRAPH"
	.align	4
	.sectionentsize	8
	.align		4
        /*0000*/ 	.word	0x00000000
	.align		4
        /*0004*/ 	.word	0xffffffff
	.align		4
        /*0008*/ 	.word	index@(_ZN7cutlass13device_kernelINS_4gemm6kernel13GemmUniversalIN4cute5tupleIJiiiiEEENS1_10collective13CollectiveMmaINS1_35MainloopSm100TmaUmmaWarpSpecializedILi8ELi2ELi4ENS5_IJNS4_1CILi1EEENSA_ILi4EEESB_EEEEENS5_IJNSA_ILi64EEENSA_ILi128EEESG_EEENS_12float_e5m2_tENS5_IJlSB_lEEESI_SJ_NS4_8TiledMMAINS4_8MMA_AtomIJNS4_10MMA_TraitsINS4_19SM100_MMA_F8F6F4_SSEJSI_SI_fSF_SG_NS4_17integral_constantINS4_4UMMA5MajorELSQ_0EEESR_NSO_INSP_7ScaleInELSS_0EEEST_EEEEEENS4_6LayoutINS5_IJSB_SB_SB_EEENS5_IJNSA_ILi0EEESY_SY_EEEEENS5_IJNS4_10UnderscoreES11_S11_EEEEENS4_23SM90_TMA_LOAD_MULTICASTENS4_14ComposedLayoutINS4_7SwizzleILi3ELi4ELi3EEENS4_18smem_ptr_flag_bitsILi8EEENSW_INS5_IJNSA_ILi8EEESG_EEENS5_IJSG_SB_EEEEEEEvNS4_8identityENS4_13SM90_TMA_LOADES1E_vS1F_EENS_8epilogue10collective18CollectiveEpilogueINS1I_23Sm100TmaWarpSpecializedILi2ELi2ELi32ELb0ELb0EEEJSH_NS5_IJNSW_ISF_SB_EES1N_EEESI_SJ_SI_SJ_NS1I_6fusion15FusionCallbacksIS1M_NS1P_17LinearCombinationISI_fSI_fLNS_15FloatRoundStyleE2EEESH_S1O_JEEENS4_5SM1004TMEM4LOAD26SM100_TMEM_LOAD_16dp32b32xES1G_NS15_INS16_ILi2ELi4ELi3EEES19_NSW_INS5_IJS1A_SF_EEENS5_IJSF_SB_EEEEEEENS4_39AutoVectorizingCopyWithAssumedAlignmentILi128EEENS4_14SM90_TMA_STOREES23_S25_S25_EEEvvEEEEvNT_6ParamsE)
	.align		4
        /*000c*/ 	.word	index@(__assertfail)
	.align		4
        /*0010*/ 	.word	0x00000000
	.align		4
        /*0014*/ 	.word	0xfffffffe
	.align		4
        /*0018*/ 	.word	0x00000000
	.align		4
        /*001c*/ 	.word	0xfffffffd
	.align		4
        /*0020*/ 	.word	0x00000000
	.align		4
        /*0024*/ 	.word	0xfffffffc


//--------------------- .nv.constant4             --------------------------
	.section	.nv.constant4,"a",@progbits
	.align	8
	.align		8
.nv.constant4:
        /*0000*/ 	.dword	__assertfail
	.align		8
        /*0008*/ 	.dword	__unnamed_1
	.align		8
        /*0010*/ 	.dword	__unnamed_2
	.align		8
        /*0018*/ 	.dword	_ZN40_INTERNAL_b9dd1af1_4_k_cu_6f2dc0b2_319574cuda3std3__45__cpo5beginE
	.align		8
        /*0020*/ 	.dword	_ZN40_INTERNAL_b9dd1af1_4_k_cu_6f2dc0b2_319574cuda3std3__45__cpo3endE
	.align		8
        /*0028*/ 	.dword	_ZN40_INTERNAL_b9dd1af1_4_k_cu_6f2dc0b2_319574cuda3std3__45__cpo6cbeginE
	.align		8
        /*0030*/ 	.dword	_ZN40_INTERNAL_b9dd1af1_4_k_cu_6f2dc0b2_319574cuda3std3__45__cpo4cendE
	.align		8
        /*0038*/ 	.dword	_ZN40_INTERNAL_b9dd1af1_4_k_cu_6f2dc0b2_319574cuda3std3__442_GLOBAL__N__b9dd1af1_4_k_cu_6f2dc0b2_319576ignoreE
	.align		8
        /*0040*/ 	.dword	_ZN40_INTERNAL_b9dd1af1_4_k_cu_6f2dc0b2_319574cuda3std3__419piecewise_constructE
	.align		8
        /*0048*/ 	.dword	_ZN40_INTERNAL_b9dd1af1_4_k_cu_6f2dc0b2_319574cuda3std3__48in_placeE
	.align		8
        /*0050*/ 	.dword	_ZN40_INTERNAL_b9dd1af1_4_k_cu_6f2dc0b2_319574cuda3std6ranges3__45__cpo4swapE
	.align		8
        /*0058*/ 	.dword	_ZN40_INTERNAL_b9dd1af1_4_k_cu_6f2dc0b2_319574cuda3std6ranges3__45__cpo9iter_moveE
	.align		8
        /*0060*/ 	.dword	_ZN40_INTERNAL_b9dd1af1_4_k_cu_6f2dc0b2_319574cute7productE
	.align		8
        /*0068*/ 	.dword	_ZN40_INTERNAL_b9dd1af1_4_k_cu_6f2dc0b2_319574cute1_E
	.align		8
        /*0070*/ 	.dword	$str$25
	.align		8
        /*0078*/ 	.dword	$str$26
	.align		8
        /*0080*/ 	.dword	$str$27
	.align		8
        /*0088*/ 	.dword	$str$28


//--------------------- .text._ZN7cutlass13device_kernelINS_4gemm6kernel13GemmUniversalIN4cute5tupleIJiiiiEEENS1_10collective13CollectiveMmaINS1_35MainloopSm100TmaUmmaWarpSpecializedILi8ELi2ELi4ENS5_IJNS4_1CILi1EEENSA_ILi4EEESB_EEEEENS5_IJNSA_ILi64EEENSA_ILi128EEESG_EEENS_12float_e5m2_tENS5_IJlSB_lEEESI_SJ_NS4_8TiledMMAINS4_8MMA_AtomIJNS4_10MMA_TraitsINS4_19SM100_MMA_F8F6F4_SSEJSI_SI_fSF_SG_NS4_17integral_constantINS4_4UMMA5MajorELSQ_0EEESR_NSO_INSP_7ScaleInELSS_0EEEST_EEEEEENS4_6LayoutINS5_IJSB_SB_SB_EEENS5_IJNSA_ILi0EEESY_SY_EEEEENS5_IJNS4_10UnderscoreES11_S11_EEEEENS4_23SM90_TMA_LOAD_MULTICASTENS4_14ComposedLayoutINS4_7SwizzleILi3ELi4ELi3EEENS4_18smem_ptr_flag_bitsILi8EEENSW_INS5_IJNSA_ILi8EEESG_EEENS5_IJSG_SB_EEEEEEEvNS4_8identityENS4_13SM90_TMA_LOADES1E_vS1F_EENS_8epilogue10collective18CollectiveEpilogueINS1I_23Sm100TmaWarpSpecializedILi2ELi2ELi32ELb0ELb0EEEJSH_NS5_IJNSW_ISF_SB_EES1N_EEESI_SJ_SI_SJ_NS1I_6fusion15FusionCallbacksIS1M_NS1P_17LinearCombinationISI_fSI_fLNS_15FloatRoundStyleE2EEESH_S1O_JEEENS4_5SM1004TMEM4LOAD26SM100_TMEM_LOAD_16dp32b32xES1G_NS15_INS16_ILi2ELi4ELi3EEES19_NSW_INS5_IJS1A_SF_EEENS5_IJSF_SB_EEEEEEENS4_39AutoVectorizingCopyWithAssumedAlignmentILi128EEENS4_14SM90_TMA_STOREES23_S25_S25_EEEvvEEEEvNT_6ParamsE --------------------------
	.section	.text._ZN7cutlass13device_kernelINS_4gemm6kernel13GemmUniversalIN4cute5tupleIJiiiiEEENS1_10collective13CollectiveMmaINS1_35MainloopSm100TmaUmmaWarpSpecializedILi8ELi2ELi4ENS5_IJNS4_1CILi1EEENSA_ILi4EEESB_EEEEENS5_IJNSA_ILi64EEENSA_ILi128EEESG_EEENS_12float_e5m2_tENS5_IJlSB_lEEESI_SJ_NS4_8TiledMMAINS4_8MMA_AtomIJNS4_10MMA_TraitsINS4_19SM100_MMA_F8F6F4_SSEJSI_SI_fSF_SG_NS4_17integral_constantINS4_4UMMA5MajorELSQ_0EEESR_NSO_INSP_7ScaleInELSS_0EEEST_EEEEEENS4_6LayoutINS5_IJSB_SB_SB_EEENS5_IJNSA_ILi0EEESY_SY_EEEEENS5_IJNS4_10UnderscoreES11_S11_EEEEENS4_23SM90_TMA_LOAD_MULTICASTENS4_14ComposedLayoutINS4_7SwizzleILi3ELi4ELi3EEENS4_18smem_ptr_flag_bitsILi8EEENSW_INS5_IJNSA_ILi8EEESG_EEENS5_IJSG_SB_EEEEEEEvNS4_8identityENS4_13SM90_TMA_LOADES1E_vS1F_EENS_8epilogue10collective18CollectiveEpilogueINS1I_23Sm100TmaWarpSpecializedILi2ELi2ELi32ELb0ELb0EEEJSH_NS5_IJNSW_ISF_SB_EES1N_EEESI_SJ_SI_SJ_NS1I_6fusion15FusionCallbacksIS1M_NS1P_17LinearCombinationISI_fSI_fLNS_15FloatRoundStyleE2EEESH_S1O_JEEENS4_5SM1004TMEM4LOAD26SM100_TMEM_LOAD_16dp32b32xES1G_NS15_INS16_ILi2ELi4ELi3EEES19_NSW_INS5_IJS1A_SF_EEENS5_IJSF_SB_EEEEEEENS4_39AutoVectorizingCopyWithAssumedAlignmentILi128EEENS4_14SM90_TMA_STOREES23_S25_S25_EEEvvEEEEvNT_6ParamsE,"ax",@progbits
	.align	128
.text._ZN7cutlass13device_kernelINS_4gemm6kernel13GemmUniversalIN4cute5tupleIJiiiiEEENS1_10collective13CollectiveMmaINS1_35MainloopSm100TmaUmmaWarpSpecializedILi8ELi2ELi4ENS5_IJNS4_1CILi1EEENSA_ILi4EEESB_EEEEENS5_IJNSA_ILi64EEENSA_ILi128EEESG_EEENS_12float_e5m2_tENS5_IJlSB_lEEESI_SJ_NS4_8TiledMMAINS4_8MMA_AtomIJNS4_10MMA_TraitsINS4_19SM100_MMA_F8F6F4_SSEJSI_SI_fSF_SG_NS4_17integral_constantINS4_4UMMA5MajorELSQ_0EEESR_NSO_INSP_7ScaleInELSS_0EEEST_EEEEEENS4_6LayoutINS5_IJSB_SB_SB_EEENS5_IJNSA_ILi0EEESY_SY_EEEEENS5_IJNS4_10UnderscoreES11_S11_EEEEENS4_23SM90_TMA_LOAD_MULTICASTENS4_14ComposedLayoutINS4_7SwizzleILi3ELi4ELi3EEENS4_18smem_ptr_flag_bitsILi8EEENSW_INS5_IJNSA_ILi8EEESG_EEENS5_IJSG_SB_EEEEEEEvNS4_8identityENS4_13SM90_TMA_LOADES1E_vS1F_EENS_8epilogue10collective18CollectiveEpilogueINS1I_23Sm100TmaWarpSpecializedILi2ELi2ELi32ELb0ELb0EEEJSH_NS5_IJNSW_ISF_SB_EES1N_EEESI_SJ_SI_SJ_NS1I_6fusion15FusionCallbacksIS1M_NS1P_17LinearCombinationISI_fSI_fLNS_15FloatRoundStyleE2EEESH_S1O_JEEENS4_5SM1004TMEM4LOAD26SM100_TMEM_LOAD_16dp32b32xES1G_NS15_INS16_ILi2ELi4ELi3EEES19_NSW_INS5_IJS1A_SF_EEENS5_IJSF_SB_EEEEEEENS4_39AutoVectorizingCopyWithAssumedAlignmentILi128EEENS4_14SM90_TMA_STOREES23_S25_S25_EEEvvEEEEvNT_6ParamsE:
        .type           _ZN7cutlass13device_kernelINS_4gemm6kernel13GemmUniversalIN4cute5tupleIJiiiiEEENS1_10collective13CollectiveMmaINS1_35MainloopSm100TmaUmmaWarpSpecializedILi8ELi2ELi4ENS5_IJNS4_1CILi1EEENSA_ILi4EEESB_EEEEENS5_IJNSA_ILi64EEENSA_ILi128EEESG_EEENS_12float_e5m2_tENS5_IJlSB_lEEESI_SJ_NS4_8TiledMMAINS4_8MMA_AtomIJNS4_10MMA_TraitsINS4_19SM100_MMA_F8F6F4_SSEJSI_SI_fSF_SG_NS4_17integral_constantINS4_4UMMA5MajorELSQ_0EEESR_NSO_INSP_7ScaleInELSS_0EEEST_EEEEEENS4_6LayoutINS5_IJSB_SB_SB_EEENS5_IJNSA_ILi0EEESY_SY_EEEEENS5_IJNS4_10UnderscoreES11_S11_EEEEENS4_23SM90_TMA_LOAD_MULTICASTENS4_14ComposedLayoutINS4_7SwizzleILi3ELi4ELi3EEENS4_18smem_ptr_flag_bitsILi8EEENSW_INS5_IJNSA_ILi8EEESG_EEENS5_IJSG_SB_EEEEEEEvNS4_8identityENS4_13SM90_TMA_LOADES1E_vS1F_EENS_8epilogue10collective18CollectiveEpilogueINS1I_23Sm100TmaWarpSpecializedILi2ELi2ELi32ELb0ELb0EEEJSH_NS5_IJNSW_ISF_SB_EES1N_EEESI_SJ_SI_SJ_NS1I_6fusion15FusionCallbacksIS1M_NS1P_17LinearCombinationISI_fSI_fLNS_15FloatRoundStyleE2EEESH_S1O_JEEENS4_5SM1004TMEM4LOAD26SM100_TMEM_LOAD_16dp32b32xES1G_NS15_INS16_ILi2ELi4ELi3EEES19_NSW_INS5_IJS1A_SF_EEENS5_IJSF_SB_EEEEEEENS4_39AutoVectorizingCopyWithAssumedAlignmentILi128EEENS4_14SM90_TMA_STOREES23_S25_S25_EEEvvEEEEvNT_6ParamsE,@function
        .size           _ZN7cutlass13device_kernelINS_4gemm6kernel13GemmUniversalIN4cute5tupleIJiiiiEEENS1_10collective13CollectiveMmaINS1_35MainloopSm100TmaUmmaWarpSpecializedILi8ELi2ELi4ENS5_IJNS4_1CILi1EEENSA_ILi4EEESB_EEEEENS5_IJNSA_ILi64EEENSA_ILi128EEESG_EEENS_12float_e5m2_tENS5_IJlSB_lEEESI_SJ_NS4_8TiledMMAINS4_8MMA_AtomIJNS4_10MMA_TraitsINS4_19SM100_MMA_F8F6F4_SSEJSI_SI_fSF_SG_NS4_17integral_constantINS4_4UMMA5MajorELSQ_0EEESR_NSO_INSP_7ScaleInELSS_0EEEST_EEEEEENS4_6LayoutINS5_IJSB_SB_SB_EEENS5_IJNSA_ILi0EEESY_SY_EEEEENS5_IJNS4_10UnderscoreES11_S11_EEEEENS4_23SM90_TMA_LOAD_MULTICASTENS4_14ComposedLayoutINS4_7SwizzleILi3ELi4ELi3EEENS4_18smem_ptr_flag_bitsILi8EEENSW_INS5_IJNSA_ILi8EEESG_EEENS5_IJSG_SB_EEEEEEEvNS4_8identityENS4_13SM90_TMA_LOADES1E_vS1F_EENS_8epilogue10collective18CollectiveEpilogueINS1I_23Sm100TmaWarpSpecializedILi2ELi2ELi32ELb0ELb0EEEJSH_NS5_IJNSW_ISF_SB_EES1N_EEESI_SJ_SI_SJ_NS1I_6fusion15FusionCallbacksIS1M_NS1P_17LinearCombinationISI_fSI_fLNS_15FloatRoundStyleE2EEESH_S1O_JEEENS4_5SM1004TMEM4LOAD26SM100_TMEM_LOAD_16dp32b32xES1G_NS15_INS16_ILi2ELi4ELi3EEES19_NSW_INS5_IJS1A_SF_EEENS5_IJSF_SB_EEEEEEENS4_39AutoVectorizingCopyWithAssumedAlignmentILi128EEENS4_14SM90_TMA_STOREES23_S25_S25_EEEvvEEEEvNT_6ParamsE,(.L_x_162 - _ZN7cutlass13device_kernelINS_4gemm6kernel13GemmUniversalIN4cute5tupleIJiiiiEEENS1_10collective13CollectiveMmaINS1_35MainloopSm100TmaUmmaWarpSpecializedILi8ELi2ELi4ENS5_IJNS4_1CILi1EEENSA_ILi4EEESB_EEEEENS5_IJNSA_ILi64EEENSA_ILi128EEESG_EEENS_12float_e5m2_tENS5_IJlSB_lEEESI_SJ_NS4_8TiledMMAINS4_8MMA_AtomIJNS4_10MMA_TraitsINS4_19SM100_MMA_F8F6F4_SSEJSI_SI_fSF_SG_NS4_17integral_constantINS4_4UMMA5MajorELSQ_0EEESR_NSO_INSP_7ScaleInELSS_0EEEST_EEEEEENS4_6LayoutINS5_IJSB_SB_SB_EEENS5_IJNSA_ILi0EEESY_SY_EEEEENS5_IJNS4_10UnderscoreES11_S11_EEEEENS4_23SM90_TMA_LOAD_MULTICASTENS4_14ComposedLayoutINS4_7SwizzleILi3ELi4ELi3EEENS4_18smem_ptr_flag_bitsILi8EEENSW_INS5_IJNSA_ILi8EEESG_EEENS5_IJSG_SB_EEEEEEEvNS4_8identityENS4_13SM90_TMA_LOADES1E_vS1F_EENS_8epilogue10collective18CollectiveEpilogueINS1I_23Sm100TmaWarpSpecializedILi2ELi2ELi32ELb0ELb0EEEJSH_NS5_IJNSW_ISF_SB_EES1N_EEESI_SJ_SI_SJ_NS1I_6fusion15FusionCallbacksIS1M_NS1P_17LinearCombinationISI_fSI_fLNS_15FloatRoundStyleE2EEESH_S1O_JEEENS4_5SM1004TMEM4LOAD26SM100_TMEM_LOAD_16dp32b32xES1G_NS15_INS16_ILi2ELi4ELi3EEES19_NSW_INS5_IJS1A_SF_EEENS5_IJSF_SB_EEEEEEENS4_39AutoVectorizingCopyWithAssumedAlignmentILi128EEENS4_14SM90_TMA_STOREES23_S25_S25_EEEvvEEEEvNT_6ParamsE)
        .other          _ZN7cutlass13device_kernelINS_4gemm6kernel13GemmUniversalIN4cute5tupleIJiiiiEEENS1_10collective13CollectiveMmaINS1_35MainloopSm100TmaUmmaWarpSpecializedILi8ELi2ELi4ENS5_IJNS4_1CILi1EEENSA_ILi4EEESB_EEEEENS5_IJNSA_ILi64EEENSA_ILi128EEESG_EEENS_12float_e5m2_tENS5_IJlSB_lEEESI_SJ_NS4_8TiledMMAINS4_8MMA_AtomIJNS4_10MMA_TraitsINS4_19SM100_MMA_F8F6F4_SSEJSI_SI_fSF_SG_NS4_17integral_constantINS4_4UMMA5MajorELSQ_0EEESR_NSO_INSP_7ScaleInELSS_0EEEST_EEEEEENS4_6LayoutINS5_IJSB_SB_SB_EEENS5_IJNSA_ILi0EEESY_SY_EEEEENS5_IJNS4_10UnderscoreES11_S11_EEEEENS4_23SM90_TMA_LOAD_MULTICASTENS4_14ComposedLayoutINS4_7SwizzleILi3ELi4ELi3EEENS4_18smem_ptr_flag_bitsILi8EEENSW_INS5_IJNSA_ILi8EEESG_EEENS5_IJSG_SB_EEEEEEEvNS4_8identityENS4_13SM90_TMA_LOADES1E_vS1F_EENS_8epilogue10collective18CollectiveEpilogueINS1I_23Sm100TmaWarpSpecializedILi2ELi2ELi32ELb0ELb0EEEJSH_NS5_IJNSW_ISF_SB_EES1N_EEESI_SJ_SI_SJ_NS1I_6fusion15FusionCallbacksIS1M_NS1P_17LinearCombinationISI_fSI_fLNS_15FloatRoundStyleE2EEESH_S1O_JEEENS4_5SM1004TMEM4LOAD26SM100_TMEM_LOAD_16dp32b32xES1G_NS15_INS16_ILi2ELi4ELi3EEES19_NSW_INS5_IJS1A_SF_EEENS5_IJSF_SB_EEEEEEENS4_39AutoVectorizingCopyWithAssumedAlignmentILi128EEENS4_14SM90_TMA_STOREES23_S25_S25_EEEvvEEEEvNT_6ParamsE,@"STO_CUDA_ENTRY STV_DEFAULT"
_ZN7cutlass13device_kernelINS_4gemm6kernel13GemmUniversalIN4cute5tupleIJiiiiEEENS1_10collective13CollectiveMmaINS1_35MainloopSm100TmaUmmaWarpSpecializedILi8ELi2ELi4ENS5_IJNS4_1CILi1EEENSA_ILi4EEESB_EEEEENS5_IJNSA_ILi64EEENSA_ILi128EEESG_EEENS_12float_e5m2_tENS5_IJlSB_lEEESI_SJ_NS4_8TiledMMAINS4_8MMA_AtomIJNS4_10MMA_TraitsINS4_19SM100_MMA_F8F6F4_SSEJSI_SI_fSF_SG_NS4_17integral_constantINS4_4UMMA5MajorELSQ_0EEESR_NSO_INSP_7ScaleInELSS_0EEEST_EEEEEENS4_6LayoutINS5_IJSB_SB_SB_EEENS5_IJNSA_ILi0EEESY_SY_EEEEENS5_IJNS4_10UnderscoreES11_S11_EEEEENS4_23SM90_TMA_LOAD_MULTICASTENS4_14ComposedLayoutINS4_7SwizzleILi3ELi4ELi3EEENS4_18smem_ptr_flag_bitsILi8EEENSW_INS5_IJNSA_ILi8EEESG_EEENS5_IJSG_SB_EEEEEEEvNS4_8identityENS4_13SM90_TMA_LOADES1E_vS1F_EENS_8epilogue10collective18CollectiveEpilogueINS1I_23Sm100TmaWarpSpecializedILi2ELi2ELi32ELb0ELb0EEEJSH_NS5_IJNSW_ISF_SB_EES1N_EEESI_SJ_SI_SJ_NS1I_6fusion15FusionCallbacksIS1M_NS1P_17LinearCombinationISI_fSI_fLNS_15FloatRoundStyleE2EEESH_S1O_JEEENS4_5SM1004TMEM4LOAD26SM100_TMEM_LOAD_16dp32b32xES1G_NS15_INS16_ILi2ELi4ELi3EEES19_NSW_INS5_IJS1A_SF_EEENS5_IJSF_SB_EEEEEEENS4_39AutoVectorizingCopyWithAssumedAlignmentILi128EEENS4_14SM90_TMA_STOREES23_S25_S25_EEEvvEEEEvNT_6ParamsE:
[----:B------:R-:W1:Y:S01]  /*0000*/  LDC R1, c[0x0][0x37c] ;  /* 0x0000df00ff017b82 */ /* 0x000e620000000800 */
[----:B------:R-:W2:Y:S01]  /*0010*/  S2R R93, SR_TID.X ;  /* 0x00000000005d7919 */ /* 0x000ea20000002100 */
[----:B------:R-:W3:Y:S01]  /*0020*/  LDCU.64 UR8, c[0x0][0x890] ;  /* 0x00011200ff0877ac */ /* 0x000ee20008000a00 */
[----:B------:R-:W-:Y:S02]  /*0030*/  PRMT R84, RZ, 0x7610, R84 ;  /* 0x00007610ff547816 */ /* 0x000fe40000000054 */
[----:B------:R-:W-:Y:S01]  /*0040*/  ELECT P3, URZ, PT ;  /* 0x0000000000ff782f */ /* 0x000fe20003860000 */
[----:B---3--:R-:W-:-:S04]  /*0050*/  UISETP.NE.U32.AND UP0, UPT, UR8, URZ, UPT ;  /* 0x000000ff0800728c */ /* 0x008fc8000bf05070 */
[----:B------:R-:W-:Y:S01]  /*0060*/  UISETP.NE.AND.EX UP0, UPT, UR9, URZ, UPT, UP0 ;  /* 0x000000ff0900728c */ /* 0x000fe2000bf05300 */
[----:B--2---:R-:W-:-:S05]  /*0070*/  SHF.R.U32.HI R85, RZ, 0x5, R93 ;  /* 0x00000005ff557819 */ /* 0x004fca000001165d */
[----:B------:R-:W2:Y:S02]  /*0080*/  SHFL.IDX PT, R0, R85, RZ, 0x1f ;  /* 0x00001fff55007589 */ /* 0x000ea400000e0000 */
[----:B--2---:R-:W-:Y:S01]  /*0090*/  R2UR UR17, R0 ;  /* 0x00000000001172ca */ /* 0x004fe200000e0000 */
[----:B-1----:R-:W-:-:S14]  /*00a0*/  BRA.U UP0, `(.L_x_0) ;  /* 0x0000000100307547 */ /* 0x002fdc000b800000 */
[----:B------:R-:W1:Y:S02]  /*00b0*/  LDCU.64 UR4, c[0x0][0x888] ;  /* 0x00011100ff0477ac */ /* 0x000e640008000a00 */
[----:B-1----:R-:W-:-:S04]  /*00c0*/  UISETP.NE.U32.AND UP0, UPT, UR4, URZ, UPT ;  /* 0x000000ff0400728c */ /* 0x002fc8000bf05070 */
[----:B------:R-:W-:-:S09]  /*00d0*/  UISETP.NE.AND.EX UP0, UPT, UR5, URZ, UPT, UP0 ;  /* 0x000000ff0500728c */ /* 0x000fd2000bf05300 */
[----:B------:R-:W-:Y:S05]  /*00e0*/  BRA.U !UP0, `(.L_x_1) ;  /* 0x0000000108147547 */ /* 0x000fea000b800000 */
[----:B------:R-:W1:Y:S01]  /*00f0*/  LDC.64 R2, c[0x0][0x888] ;  /* 0x00022200ff027b82 */ /* 0x000e620000000a00 */
[----:B------:R-:W1:Y:S02]  /*0100*/  LDCU.64 UR4, c[0x0][0x358] ;  /* 0x00006b00ff0477ac */ /* 0x000e640008000a00 */
[----:B-1----:R1:W5:Y:S01]  /*0110*/  LDG.E R41, desc[UR4][R2.64] ;  /* 0x0000000402297981 */ /* 0x002362000c1e1900 */
[----:B------:R-:W-:Y:S01]  /*0120*/  HFMA2 R84, -RZ, RZ, 0, 5.9604644775390625e-08 ;  /* 0x00000001ff547431 */ /* 0x000fe200000001ff */
[----:B------:R-:W-:Y:S05]  /*0130*/  BRA `(.L_x_0) ;  /* 0x00000000000c7947 */ /* 0x000fea0003800000 */
.L_x_1:
[----:B------:R-:W1:Y:S01]  /*0140*/  LDCU UR4, c[0x0][0x880] ;  /* 0x00011000ff0477ac */ /* 0x000e620008000800 */
[----:B------:R-:W-:Y:S01]  /*0150*/  HFMA2 R84, -RZ, RZ, 0, 5.9604644775390625e-08 ;  /* 0x00000001ff547431 */ /* 0x000fe200000001ff */
[----:B-1----:R-:W-:-:S07]  /*0160*/  MOV R41, UR4 ;  /* 0x0000000400297c02 */ /* 0x002fce0008000f00 */
.L_x_0:
[----:B------:R-:W2:Y:S02]  /*0170*/  LDCU.64 UR4, c[0x0][0x8b0] ;  /* 0x00011600ff0477ac */ /* 0x000ea40008000a00 */
[----:B--2---:R-:W-:-:S04]  /*0180*/  UISETP.NE.U32.AND UP0, UPT, UR4, URZ, UPT ;  /* 0x000000ff0400728c */ /* 0x004fc8000bf05070 */
[----:B------:R-:W-:-:S09]  /*0190*/  UISETP.NE.AND.EX UP0, UPT, UR5, URZ, UPT, UP0 ;  /* 0x000000ff0500728c */ /* 0x000fd2000bf05300 */
[----:B------:R-:W-:Y:S05]  /*01a0*/  BRA.U UP0, `(.L_x_2) ;  /* 0x0000000100287547 */ /* 0x000fea000b800000 */
[----:B------:R-:W2:Y:S02]  /*01b0*/  LDCU.64 UR4, c[0x0][0x8a8] ;  /* 0x00011500ff0477ac */ /* 0x000ea40008000a00 */
[----:B--2---:R-:W-:-:S04]  /*01c0*/  UISETP.NE.U32.AND UP0, UPT, UR4, URZ, UPT ;  /* 0x000000ff0400728c */ /* 0x004fc8000bf05070 */
[----:B------:R-:W-:-:S09]  /*01d0*/  UISETP.NE.AND.EX UP0, UPT, UR5, URZ, UPT, UP0 ;  /* 0x000000ff0500728c */ /* 0x000fd2000bf05300 */
[----:B------:R-:W-:Y:S05]  /*01e0*/  BRA.U !UP0, `(.L_x_3) ;  /* 0x0000000108107547 */ /* 0x000fea000b800000 */
[----:B------:R-:W2:Y:S01]  /*01f0*/  LDC.64 R38, c[0x0][0x8a8] ;  /* 0x00022a00ff267b82 */ /* 0x000ea20000000a00 */
[----:B------:R-:W2:Y:S02]  /*0200*/  LDCU.64 UR4, c[0x0][0x358] ;  /* 0x00006b00ff0477ac */ /* 0x000ea40008000a00 */
[----:B--2---:R2:W5:Y:S01]  /*0210*/  LDG.E R38, desc[UR4][R38.64] ;  /* 0x0000000426267981 */ /* 0x004562000c1e1900 */
[----:B------:R-:W-:Y:S05]  /*0220*/  BRA `(.L_x_2) ;  /* 0x0000000000087947 */ /* 0x000fea0003800000 */
.L_x_3:
[----:B------:R-:W2:Y:S02]  /*0230*/  LDCU UR4, c[0x0][0x8a0] ;  /* 0x00011400ff0477ac */ /* 0x000ea40008000800 */
[----:B--2---:R-:W-:Y:S02]  /*0240*/  MOV R38, UR4 ;  /* 0x0000000400267c02 */ /* 0x004fe40008000f00 */
.L_x_2:
[----:B------:R-:W-:Y:S01]  /*0250*/  IMAD.U32 R0, RZ, RZ, UR17 ;  /* 0x00000011ff007e24 */ /* 0x000fe2000f8e00ff */
[----:B------:R-:W-:Y:S04]  /*0260*/  BSSY.RECONVERGENT B0, `(.L_x_4) ;  /* 0x000000c000007945 */ /* 0x000fe80003800200 */
[C---:B------:R-:W-:Y:S02]  /*0270*/  ISETP.NE.OR P1, PT, R0.reuse, 0x1, !P3 ;  /* 0x000000010000780c */ /* 0x040fe40005f25670 */
[----:B------:R-:W-:-:S11]  /*0280*/  ISETP.NE.OR P0, PT, R0, 0x3, !P3 ;  /* 0x000000030000780c */ /* 0x000fd60005f05670 */
[----:B------:R-:W-:Y:S05]  /*0290*/  @P1 BRA `(.L_x_5) ;  /* 0x0000000000201947 */ /* 0x000fea0003800000 */
[----:B------:R-:W3:Y:S02]  /*02a0*/  LDCU.64 UR4, c[0x0][0x348] ;  /* 0x00006900ff0477ac */ /* 0x000ee40008000a00 */
[----:B---3--:R-:W-:Y:S02]  /*02b0*/  UIADD3 UR6, UP1, UPT, UR4, 0x80, URZ ;  /* 0x0000008004067890 */ /* 0x008fe4000ff3e0ff */
[----:B------:R-:W-:Y:S02]  /*02c0*/  UIADD3 UR4, UP0, UPT, UR4, 0x180, URZ ;  /* 0x0000018004047890 */ /* 0x000fe4000ff1e0ff */
[----:B------:R-:W-:Y:S02]  /*02d0*/  UIADD3.X UR7, UPT, UPT, URZ, UR5, URZ, UP1, !UPT ;  /* 0x00000005ff077290 */ /* 0x000fe40008ffe4ff */
[----:B------:R-:W-:-:S07]  /*02e0*/  UIADD3.X UR5, UPT, UPT, URZ, UR5, URZ, UP0, !UPT ;  /* 0x00000005ff057290 */ /* 0x000fce00087fe4ff */
[----:B------:R3:W-:Y:S02]  /*02f0*/  UTMACCTL.PF [UR6] ;  /* 0x00000000060079b9 */ /* 0x0007e40008040000 */
[----:B------:R3:W-:Y:S02]  /*0300*/  UTMACCTL.PF [UR4] ;  /* 0x00000000040079b9 */ /* 0x0007e40008040000 */
[----:B---3--:R-:W-:Y:S01]  /*0310*/  NOP ;  /* 0x0000000000007918 */ /* 0x008fe20000000000 */
.L_x_5:
[----:B------:R-:W-:Y:S05]  /*0320*/  BSYNC.RECONVERGENT B0 ;  /* 0x0000000000007941 */ /* 0x000fea0003800200 */
.L_x_4:
[----:B------:R-:W-:Y:S04]  /*0330*/  BSSY.RECONVERGENT B0, `(.L_x_6) ;  /* 0x000000a000007945 */ /* 0x000fe80003800200 */
        /* <DEDUP_REMOVED lines=9> */
.L_x_7:
[----:B------:R-:W-:Y:S05]  /*03d0*/  BSYNC.RECONVERGENT B0 ;  /* 0x0000000000007941 */ /* 0x000fea0003800200 */
.L_x_6:
[----:B------:R-:W3:Y:S01]  /*03e0*/  LDCU.64 UR4, c[0x0][0x888] ;  /* 0x00011100ff0477ac */ /* 0x000ee20008000a00 */
[----:B------:R-:W-:Y:S02]  /*03f0*/  UISETP.EQ.U32.AND UP1, UPT, UR8, URZ, UPT ;  /* 0x000000ff0800728c */ /* 0x000fe4000bf22070 */
[----:B------:R-:W-:Y:S02]  /*0400*/  UPLOP3.LUT UP3, UPT, UPT, UPT, UPT, 0x80, 0x8 ;  /* 0x000000000008789c */ /* 0x000fe40003f6f070 */
[----:B---3--:R-:W-:-:S04]  /*0410*/  UISETP.NE.U32.AND UP0, UPT, UR4, URZ, UPT ;  /* 0x000000ff0400728c */ /* 0x008fc8000bf05070 */
[----:B------:R-:W-:-:S04]  /*0420*/  UISETP.NE.AND.EX UP0, UPT, UR5, URZ, UPT, UP0 ;  /* 0x000000ff0500728c */ /* 0x000fc8000bf05300 */
[----:B------:R-:W-:-:S04]  /*0430*/  UISETP.EQ.OR.EX UP2, UPT, UR9, URZ, !UP0, UP1 ;  /* 0x000000ff0900728c */ /* 0x000fc8000c742710 */
[----:B------:R-:W-:-:S06]  /*0440*/  UP2UR UR4, UPR, URZ, 0x4 ;  /* 0x00000004ff047883 */ /* 0x000fcc0008000000 */
[----:B------:R-:W-:Y:S01]  /*0450*/  MOV R86, UR4 ;  /* 0x0000000400567c02 */ /* 0x000fe20008000f00 */
[----:B------:R-:W-:Y:S06]  /*0460*/  BRA.U !UP2, `(.L_x_8) ;  /* 0x000000010a207547 */ /* 0x000fec000b800000 */
[----:B------:R-:W-:Y:S01]  /*0470*/  UISETP.NE.U32.AND UP1, UPT, UR8, URZ, UPT ;  /* 0x000000ff0800728c */ /* 0x000fe2000bf25070 */
[----:B-----5:R-:W-:Y:S01]  /*0480*/  FSETP.NEU.AND P0, PT, R41, RZ, PT ;  /* 0x000000ff2900720b */ /* 0x020fe20003f0d000 */
[----:B------:R-:W-:Y:S02]  /*0490*/  USEL UR4, URZ, 0xffffffff, UP0 ;  /* 0xffffffffff047887 */ /* 0x000fe40008000000 */
[----:B------:R-:W-:-:S10]  /*04a0*/  UISETP.NE.AND.EX UP1, UPT, UR9, URZ, UPT, UP1 ;  /* 0x000000ff0900728c */ /* 0x000fd4000bf25310 */
[----:B------:R-:W-:Y:S01]  /*04b0*/  VOTEU.ANY UP0, P0 ;  /* 0x0000000000ff7886 */ /* 0x000fe20000000100 */
[----:B------:R-:W-:-:S04]  /*04c0*/  @!UP1 USEL UR4, URZ, 0xffffffff, UP0 ;  /* 0xffffffffff049887 */ /* 0x000fc80008000000 */
[----:B------:R-:W-:-:S04]  /*04d0*/  ULOP3.LUT UR4, UR4, 0x1, URZ, 0xc0, !UPT ;  /* 0x0000000104047892 */ /* 0x000fc8000f8ec0ff */
[----:B------:R-:W-:-:S11]  /*04e0*/  UISETP.NE.U32.AND UP3, UPT, UR4, 0x1, UPT ;  /* 0x000000010400788c */ /* 0x000fd6000bf65070 */
.L_x_8:
[----:B-1----:R-:W1:Y:S01]  /*04f0*/  SHFL.IDX PT, R2, R85, RZ, 0x1f ;  /* 0x00001fff55027589 */ /* 0x002e6200000e0000 */
[----:B------:R-:W-:-:S04]  /*0500*/  UISETP.NE.AND UP0, UPT, UR17, 0x2, UPT ;  /* 0x000000021100788c */ /* 0x000fc8000bf05270 */
[----:B------:R-:W-:Y:S01]  /*0510*/  USEL UR38, URZ, 0x1, UP0 ;  /* 0x00000001ff267887 */ /* 0x000fe20008000000 */
[----:B-1----:R-:W-:-:S13]  /*0520*/  ISETP.NE.AND P0, PT, R2, RZ, PT ;  /* 0x000000ff0200720c */ /* 0x002fda0003f05270 */
[----:B------:R-:W-:Y:S05]  /*0530*/  @P0 BRA `(.L_x_9) ;  /* 0x0000000000840947 */ /* 0x000fea0003800000 */
[----:B------:R-:W-:Y:S01]  /*0540*/  ELECT P0, URZ, PT ;  /* 0x0000000000ff782f */ /* 0x000fe20003800000 */
[----:B------:R-:W-:-:S12]  /*0550*/  BSSY.RECONVERGENT B0, `(.L_x_9) ;  /* 0x000001f000007945 */ /* 0x000fd80003800200 */
[----:B------:R-:W-:Y:S05]  /*0560*/  @!P0 BRA `(.L_x_10) ;  /* 0x0000000000748947 */ /* 0x000fea0003800000 */
[----:B------:R-:W1:Y:S01]  /*0570*/  S2UR UR4, SR_CgaCtaId ;  /* 0x00000000000479c3 */ /* 0x000e620000008800 */
[----:B------:R-:W-:Y:S01]  /*0580*/  UMOV UR5, 0x400 ;  /* 0x0000040000057882 */ /* 0x000fe20000000000 */
[----:B------:R-:W-:Y:S01]  /*0590*/  UMOV UR8, 0x1 ;  /* 0x0000000100087882 */ /* 0x000fe20000000000 */
[----:B------:R-:W-:Y:S01]  /*05a0*/  UMOV UR6, 0x4 ;  /* 0x0000000400067882 */ /* 0x000fe20000000000 */
[----:B------:R-:W-:-:S04]  /*05b0*/  UIADD3 UR8, UPT, UPT, -UR8, 0x100000, URZ ;  /* 0x0010000008087890 */ /* 0x000fc8000fffe1ff */
[----:B------:R-:W-:Y:S02]  /*05c0*/  USHF.L.U32 UR9, UR8, 0xb, URZ ;  /* 0x0000000b08097899 */ /* 0x000fe400080006ff */
[----:B------:R-:W-:Y:S02]  /*05d0*/  USHF.L.U32 UR8, UR8, 0x1, URZ ;  /* 0x0000000108087899 */ /* 0x000fe400080006ff */
[----:B------:R-:W-:-:S04]  /*05e0*/  UIADD3 UR6, UPT, UPT, -UR6, 0x100000, URZ ;  /* 0x0010000006067890 */ /* 0x000fc8000fffe1ff */
[----:B------:R-:W-:Y:S02]  /*05f0*/  USHF.L.U32 UR7, UR6, 0xb, URZ ;  /* 0x0000000b06077899 */ /* 0x000fe400080006ff */
[----:B------:R-:W-:Y:S02]  /*0600*/  USHF.L.U32 UR6, UR6, 0x1, URZ ;  /* 0x0000000106067899 */ /* 0x000fe400080006ff */
[----:B-1----:R-:W-:Y:S01]  /*0610*/  ULEA UR4, UR4, UR5, 0x18 ;  /* 0x0000000504047291 */ /* 0x002fe2000f8ec0ff */
[----:B------:R-:W1:Y:S11]  /*0620*/  FENCE.VIEW.ASYNC.S ;  /* 0x00000000000073c6 */ /* 0x000e760000000000 */
[----:B-1----:R1:W3:Y:S01]  /*0630*/  SYNCS.EXCH.64 URZ, [UR4], UR8 ;  /* 0x0000000804ff75b2 */ /* 0x0022e20008000100 */
[----:B------:R1:W4:Y:S01]  /*0640*/  SYNCS.EXCH.64 URZ, [UR4+0x40], UR6 ;  /* 0x0000400604ff75b2 */ /* 0x0003220008000100 */
[----:B------:R1:W1:Y:S01]  /*0650*/  SYNCS.EXCH.64 URZ, [UR4+0x8], UR8 ;  /* 0x0000080804ff75b2 */ /* 0x0002620008000100 */
        /* <DEDUP_REMOVED lines=13> */
[----:B------:R-:W-:Y:S01]  /*0730*/  NOP ;  /* 0x0000000000007918 */ /* 0x000fe20000000000 */
.L_x_10:
[----:B-1----:R-:W-:Y:S05]  /*0740*/  BSYNC.RECONVERGENT B0 ;  /* 0x0000000000007941 */ /* 0x002fea0003800200 */
.L_x_9:
[----:B------:R-:W1:Y:S01]  /*0750*/  SHFL.IDX PT, R2, R85, RZ, 0x1f ;  /* 0x00001fff55027589 */ /* 0x000e6200000e0000 */
[----:B------:R-:W-:Y:S01]  /*0760*/  NOP ;  /* 0x0000000000007918 */ /* 0x000fe20000000000 */
[----:B-1----:R-:W-:-:S13]  /*0770*/  ISETP.NE.AND P0, PT, R2, 0x1, PT ;  /* 0x000000010200780c */ /* 0x002fda0003f05270 */
[----:B------:R-:W-:Y:S05]  /*0780*/  @P0 BRA `(.L_x_11) ;  /* 0x0000000000480947 */ /* 0x000fea0003800000 */
        /* <DEDUP_REMOVED lines=9> */
[----:B------:R-:W-:Y:S01]  /*0820*/  USHF.L.U32 UR6, UR6, 0x1, URZ ;  /* 0x0000000106067899 */ /* 0x000fe200080006ff */
[----:B------:R-:W-:Y:S01]  /*0830*/  ELECT P0, URZ, PT ;  /* 0x0000000000ff782f */ /* 0x000fe20003800000 */
[----:B-1----:R-:W-:Y:S01]  /*0840*/  ULEA UR4, UR4, UR5, 0x18 ;  /* 0x0000000504047291 */ /* 0x002fe2000f8ec0ff */
[----:B------:R-:W1:Y:S11]  /*0850*/  FENCE.VIEW.ASYNC.S ;  /* 0x00000000000073c6 */ /* 0x000e760000000000 */
[----:B-1----:R1:W1:Y:S01]  /*0860*/  SYNCS.EXCH.64 URZ, [UR4+0x80], UR8 ;  /* 0x0000800804ff75b2 */ /* 0x0022620008000100 */
[----:B------:R1:W1:Y:S01]  /*0870*/  SYNCS.EXCH.64 URZ, [UR4+0x90], UR6 ;  /* 0x0000900604ff75b2 */ /* 0x0002620008000100 */
[----:B------:R1:W1:Y:S01]  /*0880*/  SYNCS.EXCH.64 URZ, [UR4+0x88], UR8 ;  /* 0x0000880804ff75b2 */ /* 0x0002620008000100 */
[----:B------:R1:W1:Y:S01]  /*0890*/  SYNCS.EXCH.64 URZ, [UR4+0x98], UR6 ;  /* 0x0000980604ff75b2 */ /* 0x0002620008000100 */
[----:B------:R-:W-:Y:S01]  /*08a0*/  NOP ;  /* 0x0000000000007918 */ /* 0x000fe20000000000 */
.L_x_11:
[----:B------:R-:W2:Y:S01]  /*08b0*/  SHFL.IDX PT, R2, R85, RZ, 0x1f ;  /* 0x00001fff55027589 */ /* 0x000ea200000e0000 */
[----:B------:R-:W-:Y:S01]  /*08c0*/  NOP ;  /* 0x0000000000007918 */ /* 0x000fe20000000000 */
[----:B--2---:R-:W-:-:S13]  /*08d0*/  ISETP.NE.AND P0, PT, R2, 0x3, PT ;  /* 0x000000030200780c */ /* 0x004fda0003f05270 */
[----:B------:R-:W-:Y:S05]  /*08e0*/  @P0 BRA `(.L_x_12) ;  /* 0x0000000000300947 */ /* 0x000fea0003800000 */
[----:B-1----:R-:W1:Y:S01]  /*08f0*/  S2UR UR6, SR_CgaCtaId ;  /* 0x00000000000679c3 */ /* 0x002e620000008800 */
[----:B------:R-:W-:Y:S01]  /*0900*/  UMOV UR4, 0x400 ;  /* 0x0000040000047882 */ /* 0x000fe20000000000 */
[----:B------:R-:W-:Y:S01]  /*0910*/  UMOV UR5, 0x20 ;  /* 0x0000002000057882 */ /* 0x000fe20000000000 */
[----:B------:R-:W-:Y:S01]  /*0920*/  ELECT P0, URZ, PT ;  /* 0x0000000000ff782f */ /* 0x000fe20003800000 */
[----:B-1----:R-:W-:Y:S02]  /*0930*/  ULEA UR6, UR6, UR4, 0x18 ;  /* 0x0000000406067291 */ /* 0x002fe4000f8ec0ff */
[----:B------:R-:W-:-:S04]  /*0940*/  UIADD3 UR4, UPT, UPT, -UR5, 0x100000, URZ ;  /* 0x0010000005047890 */ /* 0x000fc8000fffe1ff */
[----:B------:R-:W-:Y:S02]  /*0950*/  USHF.L.U32 UR5, UR4, 0xb, URZ ;  /* 0x0000000b04057899 */ /* 0x000fe400080006ff */
[----:B------:R-:W-:Y:S01]  /*0960*/  USHF.L.U32 UR4, UR4, 0x1, URZ ;  /* 0x0000000104047899 */ /* 0x000fe200080006ff */
[----:B------:R-:W1:Y:S11]  /*0970*/  FENCE.VIEW.ASYNC.S ;  /* 0x00000000000073c6 */ /* 0x000e760000000000 */
[----:B-1----:R2:W1:Y:S01]  /*0980*/  SYNCS.EXCH.64 URZ, [UR6+0xa0], UR4 ;  /* 0x0000a00406ff75b2 */ /* 0x0024620008000100 */
[----:B------:R2:W1:Y:S02]  /*0990*/  SYNCS.EXCH.64 URZ, [UR6+0xa8], UR4 ;  /* 0x0000a80406ff75b2 */ /* 0x0004640008000100 */
[----:B--2---:R-:W-:Y:S01]  /*09a0*/  NOP ;  /* 0x0000000000007918 */ /* 0x004fe20000000000 */
.L_x_12:
[----:B------:R-:W2:Y:S01]  /*09b0*/  SHFL.IDX PT, R2, R85, RZ, 0x1f ;  /* 0x00001fff55027589 */ /* 0x000ea200000e0000 */
[----:B------:R-:W-:Y:S01]  /*09c0*/  NOP ;  /* 0x0000000000007918 */ /* 0x000fe20000000000 */
[----:B--2---:R-:W-:-:S13]  /*09d0*/  ISETP.NE.AND P0, PT, R2, 0x4, PT ;  /* 0x000000040200780c */ /* 0x004fda0003f05270 */
[----:B------:R-:W-:Y:S05]  /*09e0*/  @P0 BRA `(.L_x_13) ;  /* 0x00000000004c0947 */ /* 0x000fea0003800000 */
[----:B-1----:R-:W1:Y:S01]  /*09f0*/  S2UR UR6, SR_CgaCtaId ;  /* 0x00000000000679c3 */ /* 0x002e620000008800 */
[----:B------:R-:W-:Y:S01]  /*0a00*/  UMOV UR4, 0x3a0 ;  /* 0x000003a000047882 */ /* 0x000fe20000000000 */
[----:B------:R-:W-:Y:S01]  /*0a10*/  UMOV UR5, 0x400 ;  /* 0x0000040000057882 */ /* 0x000fe20000000000 */
[----:B------:R-:W-:Y:S01]  /*0a20*/  USEL UR4, UR4, 0x320, UP3 ;  /* 0x0000032004047887 */ /* 0x000fe20009800000 */
[----:B------:R-:W-:Y:S01]  /*0a30*/  UMOV UR8, 0x1 ;  /* 0x0000000100087882 */ /* 0x000fe20000000000 */
[----:B------:R-:W-:Y:S01]  /*0a40*/  ELECT P0, URZ, PT ;  /* 0x0000000000ff782f */ /* 0x000fe20003800000 */
[----:B------:R-:W-:-:S04]  /*0a50*/  UIADD3 UR8, UPT, UPT, -UR8, 0x100000, URZ ;  /* 0x0010000008087890 */ /* 0x000fc8000fffe1ff */
[----:B------:R-:W-:Y:S02]  /*0a60*/  USHF.L.U32 UR9, UR8, 0xb, URZ ;  /* 0x0000000b08097899 */ /* 0x000fe400080006ff */
[----:B------:R-:W-:Y:S02]  /*0a70*/  USHF.L.U32 UR8, UR8, 0x1, URZ ;  /* 0x0000000108087899 */ /* 0x000fe400080006ff */
[----:B-1----:R-:W-:Y:S02]  /*0a80*/  ULEA UR6, UR6, UR5, 0x18 ;  /* 0x0000000506067291 */ /* 0x002fe4000f8ec0ff */
[----:B------:R-:W-:-:S04]  /*0a90*/  UIADD3 UR4, UPT, UPT, -UR4, 0x100000, URZ ;  /* 0x0010000004047890 */ /* 0x000fc8000fffe1ff */
[----:B------:R-:W-:Y:S02]  /*0aa0*/  USHF.L.U32 UR5, UR4, 0xb, URZ ;  /* 0x0000000b04057899 */ /* 0x000fe400080006ff */
[----:B------:R-:W-:Y:S01]  /*0ab0*/  USHF.L.U32 UR4, UR4, 0x1, URZ ;  /* 0x0000000104047899 */ /* 0x000fe200080006ff */
[----:B------:R-:W1:Y:S03]  /*0ac0*/  FENCE.VIEW.ASYNC.S ;  /* 0x00000000000073c6 */ /* 0x000e660000000000 */
[----:B-1----:R2:W1:Y:S08]  /*0ad0*/  SYNCS.EXCH.64 URZ, [UR6+0xb0], UR8 ;  /* 0x0000b00806ff75b2 */ /* 0x0024700008000100 */
[----:B------:R2:W1:Y:S01]  /*0ae0*/  SYNCS.EXCH.64 URZ, [UR6+0xc0], UR4 ;  /* 0x0000c00406ff75b2 */ /* 0x0004620008000100 */
[----:B------:R2:W1:Y:S01]  /*0af0*/  SYNCS.EXCH.64 URZ, [UR6+0xb8], UR8 ;  /* 0x0000b80806ff75b2 */ /* 0x0004620008000100 */
[----:B------:R2:W1:Y:S02]  /*0b00*/  SYNCS.EXCH.64 URZ, [UR6+0xc8], UR4 ;  /* 0x0000c80406ff75b2 */ /* 0x0004640008000100 */
[----:B--2---:R-:W-:Y:S01]  /*0b10*/  NOP ;  /* 0x0000000000007918 */ /* 0x004fe20000000000 */
.L_x_13:
[----:B------:R-:W2:Y:S01]  /*0b20*/  SHFL.IDX PT, R2, R85, RZ, 0x1f ;  /* 0x00001fff55027589 */ /* 0x000ea200000e0000 */
[----:B------:R-:W-:Y:S01]  /*0b30*/  NOP ;  /* 0x0000000000007918 */ /* 0x000fe20000000000 */
[----:B--2---:R-:W-:-:S13]  /*0b40*/  ISETP.NE.AND P0, PT, R2, 0x5, PT ;  /* 0x000000050200780c */ /* 0x004fda0003f05270 */
[----:B------:R-:W-:Y:S05]  /*0b50*/  @P0 BRA `(.L_x_14) ;  /* 0x0000000000580947 */ /* 0x000fea0003800000 */
[----:B-1----:R-:W1:Y:S01]  /*0b60*/  S2UR UR4, SR_CgaCtaId ;  /* 0x00000000000479c3 */ /* 0x002e620000008800 */
        /* <DEDUP_REMOVED lines=16> */
[----:B------:R2:W1:Y:S01]  /*0c70*/  SYNCS.EXCH.64 URZ, [UR4+0xe0], UR8 ;  /* 0x0000e00804ff75b2 */ /* 0x0004620008000100 */
[----:B------:R2:W1:Y:S01]  /*0c80*/  SYNCS.EXCH.64 URZ, [UR4+0x100], UR6 ;  /* 0x0001000604ff75b2 */ /* 0x0004620008000100 */
[----:B------:R2:W1:Y:S01]  /*0c90*/  SYNCS.EXCH.64 URZ, [UR4+0xe8], UR8 ;  /* 0x0000e80804ff75b2 */ /* 0x0004620008000100 */
[----:B------:R2:W1:Y:S02]  /*0ca0*/  SYNCS.EXCH.64 URZ, [UR4+0x108], UR6 ;  /* 0x0001080604ff75b2 */ /* 0x0004640008000100 */
[----:B--2---:R-:W-:Y:S01]  /*0cb0*/  NOP ;  /* 0x0000000000007918 */ /* 0x004fe20000000000 */
.L_x_14:
[----:B------:R-:W2:Y:S01]  /*0cc0*/  SHFL.IDX PT, R2, R85, RZ, 0x1f ;  /* 0x00001fff55027589 */ /* 0x000ea200000e0000 */
[----:B------:R-:W-:Y:S01]  /*0cd0*/  NOP ;  /* 0x0000000000007918 */ /* 0x000fe20000000000 */
[----:B--2---:R-:W-:-:S13]  /*0ce0*/  ISETP.NE.AND P0, PT, R2, 0x3, PT ;  /* 0x000000030200780c */ /* 0x004fda0003f05270 */
[----:B------:R-:W-:Y:S05]  /*0cf0*/  @P0 BRA `(.L_x_15) ;  /* 0x0000000000380947 */ /* 0x000fea0003800000 */
[----:B------:R-:W2:Y:S01]  /*0d00*/  S2UR UR5, SR_CgaCtaId ;  /* 0x00000000000579c3 */ /* 0x000ea20000008800 */
[----:B-1----:R-:W-:Y:S01]  /*0d10*/  UMOV UR4, 0x400 ;  /* 0x0000040000047882 */ /* 0x002fe20000000000 */
[----:B------:R-:W-:Y:S01]  /*0d20*/  UMOV UR6, 0x20 ;  /* 0x0000002000067882 */ /* 0x000fe20000000000 */
[----:B------:R-:W-:Y:S01]  /*0d30*/  ELECT P0, URZ, PT ;  /* 0x0000000000ff782f */ /* 0x000fe20003800000 */
[----:B------:R-:W-:-:S04]  /*0d40*/  UIADD3 UR6, UPT, UPT, -UR6, 0x100000, URZ ;  /* 0x0010000006067890 */ /* 0x000fc8000fffe1ff */
[----:B------:R-:W-:Y:S02]  /*0d50*/  USHF.L.U32 UR7, UR6, 0xb, URZ ;  /* 0x0000000b06077899 */ /* 0x000fe400080006ff */
[----:B------:R-:W-:Y:S02]  /*0d60*/  USHF.L.U32 UR6, UR6, 0x1, URZ ;  /* 0x0000000106067899 */ /* 0x000fe400080006ff */
[----:B--2---:R-:W-:Y:S01]  /*0d70*/  ULEA UR4, UR5, UR4, 0x18 ;  /* 0x0000000405047291 */ /* 0x004fe2000f8ec0ff */
[----:B------:R-:W1:Y:S11]  /*0d80*/  FENCE.VIEW.ASYNC.S ;  /* 0x00000000000073c6 */ /* 0x000e760000000000 */
[----:B-1----:R2:W1:Y:S01]  /*0d90*/  SYNCS.EXCH.64 URZ, [UR4+0x110], UR6 ;  /* 0x0001100604ff75b2 */ /* 0x0024620008000100 */
[----:B------:R2:W1:Y:S01]  /*0da0*/  SYNCS.EXCH.64 URZ, [UR4+0x120], UR6 ;  /* 0x0001200604ff75b2 */ /* 0x0004620008000100 */
[----:B------:R2:W1:Y:S01]  /*0db0*/  SYNCS.EXCH.64 URZ, [UR4+0x118], UR6 ;  /* 0x0001180604ff75b2 */ /* 0x0004620008000100 */
[----:B------:R2:W1:Y:S02]  /*0dc0*/  SYNCS.EXCH.64 URZ, [UR4+0x128], UR6 ;  /* 0x0001280604ff75b2 */ /* 0x0004640008000100 */
[----:B--2---:R-:W-:Y:S01]  /*0dd0*/  NOP ;  /* 0x0000000000007918 */ /* 0x004fe20000000000 */
.L_x_15:
[----:B-1----:R-:W1:Y:S01]  /*0de0*/  LDCU UR4, c[0x0][0x36c] ;  /* 0x00006d80ff0477ac */ /* 0x002e620008000800 */
[----:B------:R-:W-:Y:S01]  /*0df0*/  ISETP.NE.OR P3, PT, R0, 0x2, !P3 ;  /* 0x000000020000780c */ /* 0x000fe20005f65670 */
[----:B------:R-:W-:Y:S01]  /*0e00*/  NOP ;  /* 0x0000000000007918 */ /* 0x000fe20000000000 */
[----:B------:R-:W-:Y:S01]  /*0e10*/  LOP3.LUT R0, R93, 0x1f, RZ, 0xc0, !PT ;  /* 0x0000001f5d007812 */ /* 0x000fe200078ec0ff */
[----:B------:R-:W-:Y:S02]  /*0e20*/  UISETP.NE.AND UP4, UPT, UR17, URZ, UPT ;  /* 0x000000ff1100728c */ /* 0x000fe4000bf85270 */
[----:B-1----:R-:W-:-:S09]  /*0e30*/  UISETP.EQ.U32.AND UP5, UPT, UR4, 0x1, UPT ;  /* 0x000000010400788c */ /* 0x002fd2000bfa2070 */
[----:B------:R-:W-:Y:S05]  /*0e40*/  BRA.U !UP5, `(.L_x_16) ;  /* 0x000000010d087547 */ /* 0x000fea000b800000 */
[----:B---34-:R-:W-:Y:S01]  /*0e50*/  UCGABAR_ARV ;  /* 0x00000000000079c7 */ /* 0x018fe20008000000 */
[----:B------:R-:W-:Y:S05]  /*0e60*/  BRA `(.L_x_17) ;  /* 0x0000000000047947 */ /* 0x000fea0003800000 */
.L_x_16:
[----:B---34-:R-:W-:Y:S01]  /*0e70*/  NOP ;  /* 0x0000000000007918 */ /* 0x018fe20000000000 */
.L_x_17:
[----:B------:R-:W1:Y:S01]  /*0e80*/  S2UR UR7, SR_CTAID.X ;  /* 0x00000000000779c3 */ /* 0x000e620000002500 */
[----:B------:R-:W-:-:S05]  /*0e90*/  CS2R.32 R3, SR_CgaSize ;  /* 0x0000000000037805 */ /* 0x000fca0000008a00 */
[----:B------:R-:W-:-:S05]  /*0ea0*/  IMAD R3, R3, -0xa0, RZ ;  /* 0xffffff6003037824 */ /* 0x000fca00078e02ff */
[----:B------:R-:W-:-:S14]  /*0eb0*/  R2UR UR5, R3 ;  /* 0x00000000030572ca */ /* 0x000fdc00000e0000 */
[----:B------:R-:W2:Y:S01]  /*0ec0*/  LDCU UR5, c[0x0][UR5+0x2b0] ;  /* 0x00005600050577ac */ /* 0x000ea20008000800 */
[----:B------:R-:W-:-:S05]  /*0ed0*/  CS2R.32 R3, SR_CgaSize ;  /* 0x0000000000037805 */ /* 0x000fca0000008a00 */
[----:B------:R-:W-:-:S05]  /*0ee0*/  IMAD R3, R3, -0xa0, RZ ;  /* 0xffffff6003037824 */ /* 0x000fca00078e02ff */
[----:B------:R-:W-:-:S14]  /*0ef0*/  R2UR UR4, R3 ;  /* 0x00000000030472ca */ /* 0x000fdc00000e0000 */
[----:B------:R-:W3:Y:S01]  /*0f00*/  LDCU UR4, c[0x0][UR4+0x2b4] ;  /* 0x00005680040477ac */ /* 0x000ee20008000800 */
[----:B------:R-:W4:Y:S01]  /*0f10*/  S2UR UR8, SR_CTAID.Y ;  /* 0x00000000000879c3 */ /* 0x000f220000002600 */
[----:B------:R-:W3:Y:S01]  /*0f20*/  LDCU UR21, c[0x0][0xb24] ;  /* 0x00016480ff1577ac */ /* 0x000ee20008000800 */
[----:B------:R-:W-:-:S05]  /*0f30*/  CS2R.32 R3, SR_CgaSize ;  /* 0x0000000000037805 */ /* 0x000fca0000008a00 */
[----:B------:R-:W-:-:S05]  /*0f40*/  IMAD R3, R3, -0xa0, RZ ;  /* 0xffffff6003037824 */ /* 0x000fca00078e02ff */
[----:B------:R-:W-:-:S14]  /*0f50*/  R2UR UR62, R3 ;  /* 0x00000000033e72ca */ /* 0x000fdc00000e0000 */
[----:B------:R-:W4:Y:S01]  /*0f60*/  LDCU UR62, c[0x0][UR62+0x2a0] ;  /* 0x000054003e3e77ac */ /* 0x000f220008000800 */
[----:B------:R-:W4:Y:S01]  /*0f70*/  S2UR UR9, SR_CgaCtaId ;  /* 0x00000000000979c3 */ /* 0x000f220000008800 */
[----:B------:R-:W-:-:S05]  /*0f80*/  CS2R.32 R3, SR_CgaSize ;  /* 0x0000000000037805 */ /* 0x000fca0000008a00 */
[----:B------:R-:W-:-:S05]  /*0f90*/  IMAD R3, R3, -0xa0, RZ ;  /* 0xffffff6003037824 */ /* 0x000fca00078e02ff */
[----:B------:R-:W-:-:S14]  /*0fa0*/  R2UR UR59, R3 ;  /* 0x00000000033b72ca */ /* 0x000fdc00000e0000 */
[----:B------:R-:W4:Y:S01]  /*0fb0*/  LDCU UR59, c[0x0][UR59+0x2a4] ;  /* 0x000054803b3b77ac */ /* 0x000f220008000800 */
[----:B------:R-:W4:Y:S01]  /*0fc0*/  LDCU UR42, c[0x0][0xb24] ;  /* 0x00016480ff2a77ac */ /* 0x000f220008000800 */
[----:B-1----:R-:W-:Y:S01]  /*0fd0*/  I2FP.F32.U32 R3, UR7 ;  /* 0x0000000700037c45 */ /* 0x002fe20008201000 */
[----:B------:R-:W1:Y:S01]  /*0fe0*/  S2UR UR36, SR_CTAID.Z ;  /* 0x00000000002479c3 */ /* 0x000e620000002700 */
[----:B------:R-:W1:Y:S03]  /*0ff0*/  LDCU UR27, c[0x0][0xb30] ;  /* 0x00016600ff1b77ac */ /* 0x000e660008000800 */
[----:B--2---:R-:W-:Y:S01]  /*1000*/  FMUL R3, R3, UR5 ;  /* 0x0000000503037c20 */ /* 0x004fe20008400000 */
[----:B---3--:R-:W-:Y:S01]  /*1010*/  UISETP.GE.AND UP2, UPT, UR21, 0x1, UPT ;  /* 0x000000011500788c */ /* 0x008fe2000bf46270 */
[----:B----4-:R-:W-:Y:S01]  /*1020*/  I2FP.F32.U32 R2, UR8 ;  /* 0x0000000800027c45 */ /* 0x010fe20008201000 */
[----:B------:R-:W-:Y:S01]  /*1030*/  UMOV UR16, UR7 ;  /* 0x0000000700107c82 */ /* 0x000fe20008000000 */
[----:B------:R-:W-:-:S02]  /*1040*/  UMOV UR20, UR8 ;  /* 0x0000000800147c82 */ /* 0x000fc40008000000 */
[----:B------:R-:W2:Y:S01]  /*1050*/  F2I.U32.TRUNC.NTZ R3, R3 ;  /* 0x0000000300037305 */ /* 0x000ea2000020f000 */
[----:B------:R-:W-:Y:S01]  /*1060*/  FMUL R2, R2, UR4 ;  /* 0x0000000402027c20 */ /* 0x000fe20008400000 */
[----:B------:R-:W-:-:S06]  /*1070*/  USHF.L.U32 UR28, UR9, 0xb, URZ ;  /* 0x0000000b091c7899 */ /* 0x000fcc00080006ff */
[----:B------:R-:W3:Y:S01]  /*1080*/  F2I.U32.TRUNC.NTZ R2, R2 ;  /* 0x0000000200027305 */ /* 0x000ee2000020f000 */
[----:B--2---:R-:W-:Y:S02]  /*1090*/  R2UR UR4, R3 ;  /* 0x00000000030472ca */ /* 0x004fe400000e0000 */
[----:B---3--:R-:W-:Y:S02]  /*10a0*/  R2UR UR6, R2 ;  /* 0x00000000020672ca */ /* 0x008fe400000e0000 */
[----:B------:R-:W-:-:S09]  /*10b0*/  PRMT R2, RZ, 0x7610, R2 ;  /* 0x00007610ff027816 */ /* 0x000fd20000000002 */
[----:B------:R-:W-:-:S04]  /*10c0*/  UIADD3 UR5, UPT, UPT, -UR4, URZ, URZ ;  /* 0x000000ff04057290 */ /* 0x000fc8000fffe1ff */
[----:B------:R-:W-:Y:S02]  /*10d0*/  UIMAD UR62, UR62, UR5, UR7 ;  /* 0x000000053e3e72a4 */ /* 0x000fe4000f8e0207 */
[----:B------:R-:W-:-:S04]  /*10e0*/  UIADD3 UR4, UPT, UPT, -UR6, URZ, URZ ;  /* 0x000000ff06047290 */ /* 0x000fc8000fffe1ff */
[----:B------:R-:W-:Y:S01]  /*10f0*/  UIMAD UR59, UR59, UR4, UR8 ;  /* 0x000000043b3b72a4 */ /* 0x000fe2000f8e0208 */
[----:B-1----:R-:W-:Y:S11]  /*1100*/  BRA.U UP4, `(.L_x_18) ;  /* 0x0000000104407547 */ /* 0x002ff6000b800000 */
[----:B------:R-:W-:Y:S02]  /*1110*/  UISETP.NE.AND UP0, UPT, UR59, URZ, UPT ;  /* 0x000000ff3b00728c */ /* 0x000fe4000bf05270 */
[----:B------:R-:W-:Y:S02]  /*1120*/  UISETP.NE.AND UP1, UPT, UR59, 0x1, UPT ;  /* 0x000000013b00788c */ /* 0x000fe4000bf25270 */
[----:B------:R-:W-:Y:S02]  /*1130*/  UISETP.EQ.OR UP0, UPT, UR62, URZ, !UP0 ;  /* 0x000000ff3e00728c */ /* 0x000fe4000c702670 */
[----:B------:R-:W-:Y:S02]  /*1140*/  USEL UR5, URZ, 0x2, UP1 ;  /* 0x00000002ff057887 */ /* 0x000fe40008800000 */
[----:B------:R-:W-:Y:S02]  /*1150*/  USEL UR8, URZ, 0x1, !UP0 ;  /* 0x00000001ff087887 */ /* 0x000fe4000c000000 */
[----:B------:R-:W-:-:S02]  /*1160*/  UISETP.NE.AND UP0, UPT, UR59, 0x2, UPT ;  /* 0x000000023b00788c */ /* 0x000fc4000bf05270 */
[----:B------:R-:W-:Y:S02]  /*1170*/  UISETP.NE.AND UP1, UPT, UR59, 0x3, UPT ;  /* 0x000000033b00788c */ /* 0x000fe4000bf25270 */
[----:B------:R-:W-:Y:S02]  /*1180*/  USEL UR4, URZ, 0x4, UP0 ;  /* 0x00000004ff047887 */ /* 0x000fe40008000000 */
[----:B------:R-:W-:Y:S02]  /*1190*/  UISETP.NE.AND UP0, UPT, UR62, URZ, UPT ;  /* 0x000000ff3e00728c */ /* 0x000fe4000bf05270 */
[----:B------:R-:W-:Y:S02]  /*11a0*/  USEL UR6, URZ, 0x8, UP1 ;  /* 0x00000008ff067887 */ /* 0x000fe40008800000 */
[----:B------:R-:W-:Y:S02]  /*11b0*/  USEL UR7, UR5, 0x2, UP0 ;  /* 0x0000000205077887 */ /* 0x000fe40008000000 */
[----:B------:R-:W-:-:S02]  /*11c0*/  USEL UR4, UR4, 0x4, UP0 ;  /* 0x0000000404047887 */ /* 0x000fc40008000000 */
[----:B------:R-:W-:Y:S02]  /*11d0*/  USEL UR5, UR6, 0x8, UP0 ;  /* 0x0000000806057887 */ /* 0x000fe40008000000 */
[----:B------:R-:W-:-:S04]  /*11e0*/  UIADD3 UR4, UPT, UPT, UR4, UR7, UR8 ;  /* 0x0000000704047290 */ /* 0x000fc8000fffe008 */
[----:B------:R-:W-:-:S06]  /*11f0*/  UIADD3 UR4, UPT, UPT, UR4, UR5, URZ ;  /* 0x0000000504047290 */ /* 0x000fcc000fffe0ff */
[----:B------:R-:W-:Y:S02]  /*1200*/  MOV R2, UR4 ;  /* 0x0000000400027c02 */ /* 0x000fe40008000f00 */
.L_x_18:
[----:B------:R-:W-:Y:S05]  /*1210*/  BRA.U !UP2, `(.L_x_19) ;  /* 0x000000010ad47547 */ /* 0x000fea000b800000 */
[----:B------:R-:W1:Y:S01]  /*1220*/  LDCU.128 UR12, c[0x0][0xb10] ;  /* 0x00016200ff0c77ac */ /* 0x000e620008000c00 */
[----:B------:R-:W2:Y:S01]  /*1230*/  LDCU UR6, c[0x0][0x370] ;  /* 0x00006e00ff0677ac */ /* 0x000ea20008000800 */
[----:B------:R-:W3:Y:S01]  /*1240*/  LDCU UR5, c[0x0][0x374] ;  /* 0x00006e80ff0577ac */ /* 0x000ee20008000800 */
[----:B------:R-:W4:Y:S01]  /*1250*/  LDCU UR26, c[0x0][0xb0c] ;  /* 0x00016180ff1a77ac */ /* 0x000f220008000800 */
[----:B------:R-:W4:Y:S01]  /*1260*/  LDCU UR4, c[0x0][0xb20] ;  /* 0x00016400ff0477ac */ /* 0x000f220008000800 */
[----:B------:R-:W4:Y:S01]  /*1270*/  LDCU.64 UR8, c[0x0][0xb28] ;  /* 0x00016500ff0877ac */ /* 0x000f220008000a00 */
[----:B-1----:R-:W-:Y:S02]  /*1280*/  UISETP.NE.AND UP0, UPT, UR14, 0x1, UPT ;  /* 0x000000010e00788c */ /* 0x002fe4000bf05270 */
[----:B---3--:R-:W-:Y:S02]  /*1290*/  UIMAD.WIDE.U32 UR10, UR5, UR15, URZ ;  /* 0x0000000f050a72a5 */ /* 0x008fe4000f8e00ff */
[----:B--2---:R-:W-:-:S02]  /*12a0*/  UIMAD.WIDE.U32 UR22, UR6, UR12, URZ ;  /* 0x0000000c061672a5 */ /* 0x004fc4000f8e00ff */
[----:B----4-:R-:W-:Y:S02]  /*12b0*/  UISETP.NE.AND UP1, UPT, UR26, 0x1, UPT ;  /* 0x000000011a00788c */ /* 0x010fe4000bf25270 */
[----:B------:R-:W-:Y:S01]  /*12c0*/  UISETP.NE.AND UP2, UPT, UR21, 0x1, UPT ;  /* 0x000000011500788c */ /* 0x000fe2000bf45270 */
[----:B------:R-:W-:Y:S02]  /*12d0*/  UMOV UR10, UR11 ;  /* 0x0000000b000a7c82 */ /* 0x000fe40008000000 */
[----:B------:R-:W-:Y:S01]  /*12e0*/  UMOV UR22, UR23 ;  /* 0x0000001700167c82 */ /* 0x000fe20008000000 */
[----:B------:R-:W-:Y:S02]  /*12f0*/  @UP0 USHF.R.U32.HI UR5, URZ, UR4, UR10 ;  /* 0x00000004ff050299 */ /* 0x000fe4000801160a */
[----:B------:R-:W-:Y:S02]  /*1300*/  UIMAD.WIDE.U32 UR24, UR20, UR15, URZ ;  /* 0x0000000f141872a5 */ /* 0x000fe4000f8e00ff */
[----:B------:R-:W-:-:S02]  /*1310*/  UIMAD.WIDE.U32 UR10, UR5, UR8, URZ ;  /* 0x00000008050a72a5 */ /* 0x000fc4000f8e00ff */
[----:B------:R-:W-:Y:S02]  /*1320*/  @UP1 USHF.R.U32.HI UR6, URZ, UR13, UR22 ;  /* 0x0000000dff061299 */ /* 0x000fe40008011616 */
[----:B------:R-:W-:Y:S02]  /*1330*/  UIMAD.WIDE.U32 UR18, UR16, UR12, URZ ;  /* 0x0000000c101272a5 */ /* 0x000fe4000f8e00ff */
[----:B------:R-:W-:Y:S01]  /*1340*/  UIMAD.WIDE.U32 UR22, UR6, UR8, URZ ;  /* 0x00000008061672a5 */ /* 0x000fe2000f8e00ff */
[----:B------:R-:W-:Y:S01]  /*1350*/  UMOV UR24, UR25 ;  /* 0x0000001900187c82 */ /* 0x000fe20008000000 */
[----:B------:R-:W-:Y:S01]  /*1360*/  UMOV UR10, UR11 ;  /* 0x0000000b000a7c82 */ /* 0x000fe20008000000 */
[----:B------:R-:W-:Y:S02]  /*1370*/  USHF.R.U32.HI UR24, URZ, UR4, UR24 ;  /* 0x00000004ff187299 */ /* 0x000fe40008011618 */
[----:B------:R-:W-:Y:S02]  /*1380*/  @UP2 USHF.R.U32.HI UR5, URZ, UR9, UR10 ;  /* 0x00000009ff052299 */ /* 0x000fe4000801160a */
[----:B------:R-:W-:Y:S01]  /*1390*/  UMOV UR7, UR23 ;  /* 0x0000001700077c82 */ /* 0x000fe20008000000 */
[----:B------:R-:W-:Y:S01]  /*13a0*/  UMOV UR18, UR19 ;  /* 0x0000001300127c82 */ /* 0x000fe20008000000 */
[----:B------:R-:W-:-:S02]  /*13b0*/  @UP2 USHF.R.U32.HI UR6, URZ, UR9, UR7 ;  /* 0x00000009ff062299 */ /* 0x000fc40008011607 */
[----:B------:R-:W-:Y:S02]  /*13c0*/  USHF.R.U32.HI UR13, URZ, UR13, UR18 ;  /* 0x0000000dff0d7299 */ /* 0x000fe40008011612 */
[----:B------:R-:W-:Y:S02]  /*13d0*/  USEL UR4, UR20, UR24, !UP0 ;  /* 0x0000001814047287 */ /* 0x000fe4000c000000 */
[----:B------:R-:W-:Y:S02]  /*13e0*/  UIMAD UR7, UR5, UR21, URZ ;  /* 0x00000015050772a4 */ /* 0x000fe4000f8e02ff */
[----:B------:R-:W-:Y:S02]  /*13f0*/  USEL UR5, UR16, UR13, !UP1 ;  /* 0x0000000d10057287 */ /* 0x000fe4000c800000 */
[----:B------:R-:W-:Y:S02]  /*1400*/  UIMAD UR12, UR6, UR21, URZ ;  /* 0x00000015060c72a4 */ /* 0x000fe4000f8e02ff */
[----:B------:R-:W-:-:S02]  /*1410*/  UISETP.GE.AND UP0, UPT, UR4, UR7, UPT ;  /* 0x000000070400728c */ /* 0x000fc4000bf06270 */
[----:B------:R-:W-:Y:S02]  /*1420*/  UIMAD.WIDE.U32 UR10, UR4, UR8, URZ ;  /* 0x00000008040a72a5 */ /* 0x000fe4000f8e00ff */
[----:B------:R-:W-:Y:S02]  /*1430*/  UISETP.GE.OR UP0, UPT, UR5, UR12, UP0 ;  /* 0x0000000c0500728c */ /* 0x000fe40008706670 */
[----:B------:R-:W-:Y:S02]  /*1440*/  UIMAD.WIDE.U32 UR12, UR5, UR8, URZ ;  /* 0x00000008050c72a5 */ /* 0x000fe4000f8e00ff */
[----:B------:R-:W-:Y:S01]  /*1450*/  UIADD3 UR10, UPT, UPT, -UR4, URZ, URZ ;  /* 0x000000ff040a7290 */ /* 0x000fe2000fffe1ff */
[----:B------:R-:W-:Y:S01]  /*1460*/  UMOV UR8, UR11 ;  /* 0x0000000b00087c82 */ /* 0x000fe20008000000 */
[----:B------:R-:W-:Y:S02]  /*1470*/  UIADD3 UR11, UPT, UPT, -UR5, URZ, URZ ;  /* 0x000000ff050b7290 */ /* 0x000fe4000fffe1ff */
[----:B------:R-:W-:-:S03]  /*1480*/  USHF.R.U32.HI UR8, URZ, UR9, UR8 ;  /* 0x00000009ff087299 */ /* 0x000fc60008011608 */
[----:B------:R-:W-:Y:S01]  /*1490*/  @!UP0 UMOV UR7, UR13 ;  /* 0x0000000d00078c82 */ /* 0x000fe20008000000 */
[----:B------:R-:W-:Y:S02]  /*14a0*/  UIMAD UR20, UR14, UR10, UR20 ;  /* 0x0000000a0e1472a4 */ /* 0x000fe4000f8e0214 */
[----:B------:R-:W-:Y:S02]  /*14b0*/  USEL UR8, UR4, UR8, !UP2 ;  /* 0x0000000804087287 */ /* 0x000fe4000d000000 */
[----:B------:R-:W-:Y:S02]  /*14c0*/  @!UP0 USHF.R.U32.HI UR7, URZ, UR9, UR7 ;  /* 0x00000009ff078299 */ /* 0x000fe40008011607 */
[----:B------:R-:W-:Y:S02]  /*14d0*/  UIADD3 UR9, UPT, UPT, -UR8, URZ, URZ ;  /* 0x000000ff08097290 */ /* 0x000fe4000fffe1ff */
[----:B------:R-:W-:Y:S02]  /*14e0*/  @!UP0 USEL UR7, UR5, UR7, !UP2 ;  /* 0x0000000705078287 */ /* 0x000fe4000d000000 */
[----:B------:R-:W-:-:S02]  /*14f0*/  UIMAD UR9, UR21, UR9, UR4 ;  /* 0x00000009150972a4 */ /* 0x000fc4000f8e0204 */
[----:B------:R-:W-:Y:S02]  /*1500*/  @!UP0 UIADD3 UR8, UPT, UPT, UR8, -UR7, URZ ;  /* 0x8000000708088290 */ /* 0x000fe4000fffe0ff */
[----:B------:R-:W-:Y:S02]  /*1510*/  @!UP0 UIMAD UR6, UR9, UR6, UR7 ;  /* 0x00000006090682a4 */ /* 0x000fe4000f8e0207 */
[----:B------:R-:W-:Y:S02]  /*1520*/  @!UP0 UIMAD UR4, UR8, UR21, UR5 ;  /* 0x00000015080482a4 */ /* 0x000fe4000f8e0205 */
[----:B------:R-:W-:Y:S02]  /*1530*/  UIMAD UR16, UR26, UR11, UR16 ;  /* 0x0000000b1a1072a4 */ /* 0x000fe4000f8e0210 */
[----:B------:R-:W-:Y:S01]  /*1540*/  UIMAD UR20, UR4, UR14, UR20 ;  /* 0x0000000e041472a4 */ /* 0x000fe2000f8e0214 */
[----:B------:R-:W-:Y:S02]  /*1550*/  @!UP0 UMOV UR5, UR6 ;  /* 0x0000000600058c82 */ /* 0x000fe40008000000 */
[----:B------:R-:W-:-:S12]  /*1560*/  UIMAD UR16, UR5, UR26, UR16 ;  /* 0x0000001a051072a4 */ /* 0x000fd8000f8e0210 */
.L_x_19:
[----:B------:R-:W-:Y:S02]  /*1570*/  UISETP.NE.AND UP1, UPT, UR27, 0x1, UPT ;  /* 0x000000011b00788c */ /* 0x000fe4000bf25270 */
[----:B------:R-:W-:Y:S02]  /*1580*/  UISETP.NE.AND UP0, UPT, UR17, 0x2, UPT ;  /* 0x000000021100788c */ /* 0x000fe4000bf05270 */
[----:B------:R-:W-:-:S05]  /*1590*/  ULOP3.LUT UR28, UR28, 0x1800, URZ, 0xc0, !UPT ;  /* 0x000018001c1c7892 */ /* 0x000fca000f8ec0ff */
[----:B------:R-:W-:Y:S07]  /*15a0*/  BRA.U UP1, `(.L_x_20) ;  /* 0x0000000101447547 */ /* 0x000fee000b800000 */
[----:B------:R-:W1:Y:S01]  /*15b0*/  LDCU.128 UR8, c[0x0][0xb10] ;  /* 0x00016200ff0877ac */ /* 0x000e620008000c00 */
[----:B------:R-:W2:Y:S01]  /*15c0*/  LDCU UR12, c[0x0][0xb0c] ;  /* 0x00016180ff0c77ac */ /* 0x000ea20008000800 */
[----:B------:R-:W3:Y:S01]  /*15d0*/  LDCU UR13, c[0x0][0xb20] ;  /* 0x00016400ff0d77ac */ /* 0x000ee20008000800 */
[----:B-1----:R-:W-:Y:S02]  /*15e0*/  UIMAD.WIDE.U32 UR6, UR16, UR8, URZ ;  /* 0x00000008100672a5 */ /* 0x002fe4000f8e00ff */
[----:B------:R-:W-:Y:S02]  /*15f0*/  UIMAD.WIDE.U32 UR4, UR20, UR11, URZ ;  /* 0x0000000b140472a5 */ /* 0x000fe4000f8e00ff */
[----:B--2---:R-:W-:Y:S02]  /*1600*/  UISETP.NE.AND UP2, UPT, UR12, 0x1, UPT ;  /* 0x000000010c00788c */ /* 0x004fe4000bf45270 */
[----:B------:R-:W-:Y:S01]  /*1610*/  UISETP.NE.AND UP1, UPT, UR10, 0x1, UPT ;  /* 0x000000010a00788c */ /* 0x000fe2000bf25270 */
[----:B------:R-:W-:-:S02]  /*1620*/  UMOV UR6, UR7 ;  /* 0x0000000700067c82 */ /* 0x000fc40008000000 */
[----:B------:R-:W-:Y:S01]  /*1630*/  UMOV UR4, UR5 ;  /* 0x0000000500047c82 */ /* 0x000fe20008000000 */
[----:B------:R-:W-:Y:S02]  /*1640*/  USHF.R.U32.HI UR6, URZ, UR9, UR6 ;  /* 0x00000009ff067299 */ /* 0x000fe40008011606 */
[----:B---3--:R-:W-:Y:S02]  /*1650*/  USHF.R.U32.HI UR4, URZ, UR13, UR4 ;  /* 0x0000000dff047299 */ /* 0x008fe40008011604 */
[----:B------:R-:W-:Y:S02]  /*1660*/  USEL UR5, UR16, UR6, !UP2 ;  /* 0x0000000610057287 */ /* 0x000fe4000d000000 */
[----:B------:R-:W-:-:S04]  /*1670*/  USEL UR4, UR20, UR4, !UP1 ;  /* 0x0000000414047287 */ /* 0x000fc8000c800000 */
[----:B------:R-:W-:Y:S02]  /*1680*/  UIADD3 UR6, UPT, UPT, UR5, -UR4, URZ ;  /* 0x8000000405067290 */ /* 0x000fe4000fffe0ff */
[----:B------:R-:W-:Y:S02]  /*1690*/  UIADD3 UR4, UPT, UPT, -UR5, UR4, URZ ;  /* 0x0000000405047290 */ /* 0x000fe4000fffe1ff */
[----:B------:R-:W-:Y:S02]  /*16a0*/  UIMAD UR20, UR6, UR10, UR20 ;  /* 0x0000000a061472a4 */ /* 0x000fe4000f8e0214 */
[----:B------:R-:W-:-:S12]  /*16b0*/  UIMAD UR16, UR4, UR12, UR16 ;  /* 0x0000000c041072a4 */ /* 0x000fd8000f8e0210 */
.L_x_20:
[----:B------:R-:W-:Y:S05]  /*16c0*/  BRA.U !UP5, `(.L_x_21) ;  /* 0x000000010d0c7547 */ /* 0x000fea000b800000 */
[----:B------:R-:W-:Y:S01]  /*16d0*/  UCGABAR_WAIT ;  /* 0x0000000000007dc7 */ /* 0x000fe20008000000 */
[----:B------:R-:W-:Y:S01]  /*16e0*/  CCTL.IVALL ;  /* 0x00000000ff00798f */ /* 0x000fe20002000000 */
[----:B------:R-:W-:Y:S05]  /*16f0*/  BRA `(.L_x_22) ;  /* 0x0000000000047947 */ /* 0x000fea0003800000 */
.L_x_21:
[----:B------:R-:W-:Y:S06]  /*1700*/  BAR.SYNC.DEFER_BLOCKING 0x0 ;  /* 0x0000000000007b1d */ /* 0x000fec0000010000 */
.L_x_22:
[----:B------:R-:W-:Y:S05]  /*1710*/  BRA.U UP0, `(.L_x_23) ;  /* 0x0000001500447547 */ /* 0x000fea000b800000 */
[----:B------:R-:W1:Y:S01]  /*1720*/  LDCU UR6, c[0x0][0x38c] ;  /* 0x00007180ff0677ac */ /* 0x000e620008000800 */
[----:B------:R-:W2:Y:S01]  /*1730*/  S2UR UR8, SR_CgaCtaId ;  /* 0x00000000000879c3 */ /* 0x000ea20000008800 */
[----:B------:R-:W-:Y:S01]  /*1740*/  PLOP3.LUT P1, PT, PT, PT, UP3, 0x80, 0x8 ;  /* 0x000000000008781c */ /* 0x000fe20003f2f038 */
[----:B------:R-:W-:Y:S01]  /*1750*/  IMAD.MOV.U32 R12, RZ, RZ, 0x1 ;  /* 0x00000001ff0c7424 */ /* 0x000fe200078e00ff */
[----:B------:R-:W-:Y:S01]  /*1760*/  UMOV UR7, 0x400 ;  /* 0x0000040000077882 */ /* 0x000fe20000000000 */
[----:B------:R-:W-:Y:S01]  /*1770*/  UISETP.NE.AND UP1, UPT, UR17, URZ, UPT ;  /* 0x000000ff1100728c */ /* 0x000fe2000bf25270 */
[----:B------:R-:W-:Y:S02]  /*1780*/  ISETP.EQ.OR P2, PT, R0, RZ, P3 ;  /* 0x000000ff0000720c */ /* 0x000fe40001f42670 */
[----:B------:R-:W-:Y:S02]  /*1790*/  CS2R R10, SRZ ;  /* 0x00000000000a7805 */ /* 0x000fe4000001ff00 */
[----:B------:R-:W-:Y:S01]  /*17a0*/  PLOP3.LUT P1, PT, P1, PT, PT, 0x8, 0x80 ;  /* 0x000000000080781c */ /* 0x000fe20000f2e170 */
[----:B------:R-:W-:Y:S01]  /*17b0*/  IMAD.MOV.U32 R9, RZ, RZ, RZ ;  /* 0x000000ffff097224 */ /* 0x000fe200078e00ff */
[----:B------:R-:W3:Y:S01]  /*17c0*/  LDCU UR40, c[0x0][0x370] ;  /* 0x00006e00ff2877ac */ /* 0x000ee20008000800 */
[----:B------:R-:W-:Y:S01]  /*17d0*/  IMAD.MOV.U32 R8, RZ, RZ, 0x1 ;  /* 0x00000001ff087424 */ /* 0x000fe200078e00ff */
[----:B------:R-:W4:Y:S01]  /*17e0*/  LDCU.64 UR26, c[0x0][0x348] ;  /* 0x00006900ff1a77ac */ /* 0x000f220008000a00 */
[----:B-1----:R-:W-:-:S02]  /*17f0*/  UIADD3 UR5, UPT, UPT, UR6, 0x7f, URZ ;  /* 0x0000007f06057890 */ /* 0x002fc4000fffe0ff */
[----:B------:R-:W-:Y:S02]  /*1800*/  USHF.R.U32.HI UR45, URZ, 0x7, UR28 ;  /* 0x00000007ff2d7899 */ /* 0x000fe4000801161c */
[----:B------:R-:W-:Y:S02]  /*1810*/  USHF.R.S32.HI UR4, URZ, 0x1f, UR5 ;  /* 0x0000001fff047899 */ /* 0x000fe40008011405 */
[----:B------:R-:W-:Y:S02]  /*1820*/  UIADD3 UR46, UPT, UPT, UR6, 0xfe, URZ ;  /* 0x000000fe062e7890 */ /* 0x000fe4000fffe0ff */
[----:B------:R-:W-:Y:S02]  /*1830*/  ULEA.HI UR4, UR4, UR5, URZ, 0x7 ;  /* 0x0000000504047291 */ /* 0x000fe4000f8f38ff */
[----:B--2---:R-:W-:Y:S02]  /*1840*/  ULEA UR7, UR8, UR7, 0x18 ;  /* 0x0000000708077291 */ /* 0x004fe4000f8ec0ff */
[----:B------:R-:W-:-:S02]  /*1850*/  USHF.R.S32.HI UR43, URZ, 0x7, UR4 ;  /* 0x00000007ff2b7899 */ /* 0x000fc40008011404 */
[----:B------:R-:W-:Y:S02]  /*1860*/  UIADD3 UR4, UPT, UPT, UR6, -0x1, URZ ;  /* 0xffffffff06047890 */ /* 0x000fe4000fffe0ff */
[----:B------:R-:W-:Y:S02]  /*1870*/  UISETP.LT.U32.AND UP0, UPT, UR43, 0x8, UPT ;  /* 0x000000082b00788c */ /* 0x000fe4000bf01070 */
[----:B------:R-:W-:Y:S02]  /*1880*/  UISETP.GE.U32.AND UP2, UPT, UR4, -0xff, UPT ;  /* 0xffffff010400788c */ /* 0x000fe4000bf46070 */
[----:B------:R-:W-:Y:S01]  /*1890*/  USEL UR41, UR43, 0x8, UP0 ;  /* 0x000000082b297887 */ /* 0x000fe20008000000 */
[----:B------:R-:W1:Y:S03]  /*18a0*/  LDCU UR39, c[0x0][0x374] ;  /* 0x00006e80ff2777ac */ /* 0x000e660008000800 */
[----:B------:R-:W-:-:S02]  /*18b0*/  UIADD3 UR21, UPT, UPT, UR41, -0x1, URZ ;  /* 0xffffffff29157890 */ /* 0x000fc4000fffe0ff */
[----:B------:R-:W-:-:S03]  /*18c0*/  USEL UR24, UR38, 0x2, UP1 ;  /* 0x0000000226187887 */ /* 0x000fc60008800000 */
[----:B------:R-:W-:Y:S02]  /*18d0*/  @UP2 UIADD3 UR21, UPT, UPT, UR41, URZ, URZ ;  /* 0x000000ff29152290 */ /* 0x000fe4000fffe0ff */
[----:B------:R-:W-:Y:S02]  /*18e0*/  UIADD3 UR29, UPT, UPT, UR7, 0x4400, UR28 ;  /* 0x00004400071d7890 */ /* 0x000fe4000fffe01c */
[----:B------:R-:W-:Y:S02]  /*18f0*/  UIADD3 UR44, UPT, UPT, UR43, -UR41, URZ ;  /* 0x800000292b2c7290 */ /* 0x000fe4000fffe0ff */
[----:B------:R-:W-:Y:S01]  /*1900*/  UIADD3 UR21, UPT, UPT, UR21, 0x1, URZ ;  /* 0x0000000115157890 */ /* 0x000fe2000fffe0ff */
[----:B---34-:R-:W-:-:S11]  /*1910*/  UMOV UR5, URZ ;  /* 0x000000ff00057c82 */ /* 0x018fd60008000000 */
.L_x_43:
[----:B------:R-:W2:Y:S02]  /*1920*/  S2UR UR4, SR_CgaCtaId ;  /* 0x00000000000479c3 */ /* 0x000ea40000008800 */
[----:B--2---:R-:W-:-:S09]  /*1930*/  UISETP.NE.AND UP0, UPT, UR4, URZ, UPT ;  /* 0x000000ff0400728c */ /* 0x004fd2000bf05270 */
[----:B-1----:R-:W-:Y:S05]  /*1940*/  BRA.U UP0, `(.L_x_24) ;  /* 0x0000000100287547 */ /* 0x002fea000b800000 */
[----:B------:R-:W-:Y:S02]  /*1950*/  LEA R0, R9, UR7, 0x3 ;  /* 0x0000000709007c11 */ /* 0x000fe4000f8e18ff */
[----:B------:R-:W-:-:S04]  /*1960*/  SHF.L.U32 R3, R8, 0x1f, RZ ;  /* 0x0000001f08037819 */ /* 0x000fc800000006ff */
[----:B------:R-:W2:Y:S02]  /*1970*/  SYNCS.PHASECHK.TRANS64.TRYWAIT P0, [R0+URZ+0x120], R3 ;  /* 0x00012003000075a7 */ /* 0x000ea400080011ff */
[----:B--2---:R-:W-:Y:S05]  /*1980*/  @!P0 BRA `(.L_x_25) ;  /* 0x0000006000808947 */ /* 0x004fea0003800000 */
.L_x_117:
[----:B------:R3:W-:Y:S01]  /*1990*/  SYNCS.ARRIVE.TRANS64.A1T0 RZ, [R0+URZ+0x110], RZ ;  /* 0x000110ff00ff79a7 */ /* 0x0007e200081000ff */
[----:B------:R-:W-:-:S05]  /*19a0*/  VIADD R9, R9, 0x1 ;  /* 0x0000000109097836 */ /* 0x000fca0000000000 */
[----:B------:R-:W-:-:S04]  /*19b0*/  ISETP.NE.AND P0, PT, R9, 0x2, PT ;  /* 0x000000020900780c */ /* 0x000fc80003f05270 */
[----:B--2---:R-:W-:Y:S02]  /*19c0*/  SEL R3, RZ, 0x1, P0 ;  /* 0x00000001ff037807 */ /* 0x004fe40000000000 */
[----:B------:R-:W-:Y:S02]  /*19d0*/  SEL R9, R9, RZ, P0 ;  /* 0x000000ff09097207 */ /* 0x000fe40000000000 */
[----:B------:R-:W-:-:S07]  /*19e0*/  LOP3.LUT R8, R8, R3, RZ, 0x3c, !PT ;  /* 0x0000000308087212 */ /* 0x000fce00078e3cff */
.L_x_24:
[----:B------:R-:W-:Y:S01]  /*19f0*/  ULEA UR4, UR5, UR7, 0x3 ;  /* 0x0000000705047291 */ /* 0x000fe2000f8e18ff */
[----:B---3--:R-:W-:Y:S01]  /*1a00*/  SHF.L.U32 R0, R12, 0x1f, RZ ;  /* 0x0000001f0c007819 */ /* 0x008fe200000006ff */
[----:B------:R-:W-:Y:S02]  /*1a10*/  UISETP.GE.U32.AND UP0, UPT, UR46, 0xff, UPT ;  /* 0x000000ff2e00788c */ /* 0x000fe4000bf06070 */
[----:B------:R-:W-:Y:S02]  /*1a20*/  USHF.L.U32 UR11, UR20, 0x7, URZ ;  /* 0x00000007140b7899 */ /* 0x000fe400080006ff */
[----:B------:R-:W-:Y:S01]  /*1a30*/  ULEA UR35, UR16, UR45, 0x6 ;  /* 0x0000002d10237291 */ /* 0x000fe2000f8e30ff */
[----:B------:R-:W-:Y:S02]  /*1a40*/  UMOV UR13, URZ ;  /* 0x000000ff000d7c82 */ /* 0x000fe40008000000 */
[----:B------:R2:W3:Y:S02]  /*1a50*/  SYNCS.PHASECHK.TRANS64.TRYWAIT P0, [UR4+0x40], R0 ;  /* 0x00004000ff0075a7 */ /* 0x0004e40008001104 */
[----:B------:R-:W-:Y:S07]  /*1a60*/  BRA.U !UP0, `(.L_x_26) ;  /* 0x0000000108bc7547 */ /* 0x000fee000b800000 */
[----:B------:R-:W-:Y:S01]  /*1a70*/  UMOV UR6, URZ ;  /* 0x000000ff00067c82 */ /* 0x000fe20008000000 */
[----:B------:R-:W-:-:S05]  /*1a80*/  UMOV UR4, UR5 ;  /* 0x0000000500047c82 */ /* 0x000fca0008000000 */
.L_x_32:
[----:B------:R-:W-:Y:S01]  /*1a90*/  ULEA UR33, UR4, UR7, 0x3 ;  /* 0x0000000704217291 */ /* 0x000fe2000f8e18ff */
[----:B---3--:R-:W-:Y:S01]  /*1aa0*/  @!P3 MOV R2, 0x6000 ;  /* 0x000060000002b802 */ /* 0x008fe20000000f00 */
[----:B-1-3--:R-:W-:Y:S10]  /*1ab0*/  @P0 BRA `(.L_x_27) ;  /* 0x00000000000c0947 */ /* 0x00aff40003800000 */
[----:B------:R-:W-:-:S04]  /*1ac0*/  SHF.L.U32 R3, R12, 0x1f, RZ ;  /* 0x0000001f0c037819 */ /* 0x000fc800000006ff */
[----:B------:R-:W3:Y:S02]  /*1ad0*/  SYNCS.PHASECHK.TRANS64.TRYWAIT P0, [UR33+0x40], R3 ;  /* 0x00004003ff0075a7 */ /* 0x000ee40008001121 */
[----:B---3--:R-:W-:Y:S05]  /*1ae0*/  @!P0 BRA `(.L_x_28) ;  /* 0x00000060003c8947 */ /* 0x008fea0003800000 */
.L_x_27:
[----:B------:R3:W-:Y:S01]  /*1af0*/  @!P3 SYNCS.ARRIVE.TRANS64 RZ, [UR33], R2 ;  /* 0x00000002ffffb9a7 */ /* 0x0007e20008000021 */
[----:B------:R-:W-:-:S04]  /*1b00*/  ULOP3.LUT UR5, UR24, 0x2, URZ, 0xfc, !UPT ;  /* 0x0000000218057892 */ /* 0x000fc8000f8efcff */
[----:B------:R-:W-:-:S09]  /*1b10*/  UISETP.NE.AND UP0, UPT, UR5, 0x2, UPT ;  /* 0x000000020500788c */ /* 0x000fd2000bf05270 */
[----:B------:R-:W-:Y:S05]  /*1b20*/  BRA.U UP0, `(.L_x_29) ;  /* 0x0000000100047547 */ /* 0x000fea000b800000 */
[----:B-1----:R-:W-:Y:S05]  /*1b30*/  BPT.TRAP 0x1 ;  /* 0x000000040000795c */ /* 0x002fea0000300000 */
.L_x_29:
[----:B------:R-:W-:Y:S04]  /*1b40*/  BSSY.RECONVERGENT B0, `(.L_x_30) ;  /* 0x0000003000007945 */ /* 0x000fe80003800200 */
[----:B------:R-:W-:Y:S05]  /*1b50*/  @P2 BRA `(.L_x_31) ;  /* 0x0000000000042947 */ /* 0x000fea0003800000 */
[----:B-1----:R-:W-:Y:S05]  /*1b60*/  BPT.TRAP 0x1 ;  /* 0x000000040000795c */ /* 0x002fea0000300000 */
.L_x_31:
[----:B-1----:R-:W-:Y:S05]  /*1b70*/  BSYNC.RECONVERGENT B0 ;  /* 0x0000000000007941 */ /* 0x002fea0003800200 */
.L_x_30:
[----:B------:R-:W-:Y:S02]  /*1b80*/  UIADD3 UR5, UPT, UPT, UR4, 0x1, URZ ;  /* 0x0000000104057890 */ /* 0x000fe4000fffe0ff */
[----:B------:R-:W-:Y:S02]  /*1b90*/  ULEA UR32, UR4, UR28, 0xd ;  /* 0x0000001c04207291 */ /* 0x000fe4000f8e68ff */
[----:B------:R-:W-:Y:S02]  /*1ba0*/  UISETP.NE.AND UP0, UPT, UR5, 0x8, UPT ;  /* 0x000000080500788c */ /* 0x000fe4000bf05270 */
[----:B------:R-:W-:Y:S02]  /*1bb0*/  UIADD3 UR16, UP1, UPT, UR26, 0x80, URZ ;  /* 0x000000801a107890 */ /* 0x000fe4000ff3e0ff */
[----:B------:R-:W-:Y:S02]  /*1bc0*/  USEL UR9, URZ, 0x1, UP0 ;  /* 0x00000001ff097887 */ /* 0x000fe40008000000 */
[----:B------:R-:W-:-:S02]  /*1bd0*/  USEL UR5, UR5, URZ, UP0 ;  /* 0x000000ff05057287 */ /* 0x000fc40008000000 */
[----:B------:R-:W-:Y:S02]  /*1be0*/  UIADD3 UR14, UP0, UPT, UR26, 0x180, URZ ;  /* 0x000001801a0e7890 */ /* 0x000fe4000ff1e0ff */
[----:B------:R-:W-:Y:S01]  /*1bf0*/  ULEA UR8, UR5, UR7, 0x3 ;  /* 0x0000000705087291 */ /* 0x000fe2000f8e18ff */
[----:B------:R-:W-:Y:S01]  /*1c00*/  LOP3.LUT R12, R12, UR9, RZ, 0x3c, !PT ;  /* 0x000000090c0c7c12 */ /* 0x000fe2000f8e3cff */
[----:B------:R-:W-:Y:S02]  /*1c10*/  USHF.L.U32 UR34, UR6, 0x7, URZ ;  /* 0x0000000706227899 */ /* 0x000fe400080006ff */
[----:B------:R-:W-:Y:S01]  /*1c20*/  UIADD3.X UR17, UPT, UPT, URZ, UR27, URZ, UP1, !UPT ;  /* 0x0000001bff117290 */ /* 0x000fe20008ffe4ff */
[----:B--2---:R-:W-:Y:S01]  /*1c30*/  SHF.L.U32 R0, R12, 0x1f, RZ ;  /* 0x0000001f0c007819 */ /* 0x004fe200000006ff */
[----:B------:R-:W-:Y:S02]  /*1c40*/  UIADD3 UR32, UPT, UPT, UR7, 0x4400, UR32 ;  /* 0x0000440007207890 */ /* 0x000fe4000fffe020 */
[----:B------:R-:W-:Y:S01]  /*1c50*/  UIADD3.X UR15, UPT, UPT, URZ, UR27, URZ, UP0, !UPT ;  /* 0x0000001bff0f7290 */ /* 0x000fe200087fe4ff */
[----:B------:R4:W1:Y:S01]  /*1c60*/  SYNCS.PHASECHK.TRANS64.TRYWAIT P0, [UR8+0x40], R0 ;  /* 0x00004000ff0075a7 */ /* 0x0008620008001108 */
[----:B------:R-:W-:Y:S01]  /*1c70*/  ULEA UR8, UR4, UR7, 0xe ;  /* 0x0000000704087291 */ /* 0x000fe2000f8e70ff */
[----:B------:R-:W-:Y:S01]  /*1c80*/  UMOV UR13, 0xf0000 ;  /* 0x000f0000000d7882 */ /* 0x000fe20000000000 */
[----:B------:R-:W-:-:S02]  /*1c90*/  UMOV UR18, 0x0 ;  /* 0x0000000000127882 */ /* 0x000fc40000000000 */
[----:B------:R-:W-:Y:S01]  /*1ca0*/  UIADD3 UR8, UPT, UPT, UR8, 0x14400, URZ ;  /* 0x0001440008087890 */ /* 0x000fe2000fffe0ff */
[----:B------:R-:W-:Y:S01]  /*1cb0*/  UMOV UR19, 0x10000000 ;  /* 0x1000000000137882 */ /* 0x000fe20000000000 */
[----:B------:R-:W-:Y:S01]  /*1cc0*/  UMOV UR12, UR36 ;  /* 0x00000024000c7c82 */ /* 0x000fe20008000000 */
[----:B------:R-:W-:Y:S01]  /*1cd0*/  UMOV UR9, UR33 ;  /* 0x0000002100097c82 */ /* 0x000fe20008000000 */
[----:B------:R-:W-:Y:S01]  /*1ce0*/  UMOV UR10, UR34 ;  /* 0x00000022000a7c82 */ /* 0x000fe20008000000 */
[----:B------:R2:W-:Y:S01]  /*1cf0*/  UTMALDG.3D.MULTICAST [UR32], [UR16], UR13, desc[UR18] ;  /* 0x00001220100073b4 */ /* 0x0005e2000801180d */
[----:B------:R-:W-:Y:S01]  /*1d00*/  UIADD3 UR6, UPT, UPT, UR6, 0x1, URZ ;  /* 0x0000000106067890 */ /* 0x000fe2000fffe0ff */
[----:B------:R-:W-:-:S03]  /*1d10*/  UMOV UR4, UR5 ;  /* 0x0000000500047c82 */ /* 0x000fc60008000000 */
[----:B------:R-:W-:Y:S01]  /*1d20*/  UISETP.NE.AND UP0, UPT, UR6, UR21, UPT ;  /* 0x000000150600728c */ /* 0x000fe2000bf05270 */
[----:B------:R4:W-:Y:S01]  /*1d30*/  UTMALDG.3D [UR8], [UR14], desc[UR18] ;  /* 0x000012080e0075b4 */ /* 0x0009e20008011000 */
[----:B--2---:R-:W-:-:S07]  /*1d40*/  UMOV UR13, UR21 ;  /* 0x00000015000d7c82 */ /* 0x004fce0008000000 */
[----:B----4-:R-:W-:Y:S05]  /*1d50*/  BRA.U UP0, `(.L_x_32) ;  /* 0xfffffffd004c7547 */ /* 0x010fea000b83ffff */
.L_x_26:
[----:B------:R-:W-:Y:S01]  /*1d60*/  ULEA UR4, UR5, UR7, 0x3 ;  /* 0x0000000705047291 */ /* 0x000fe2000f8e18ff */
[----:B--2---:R-:W-:Y:S01]  /*1d70*/  SHF.L.U32 R0, R12, 0x1f, RZ ;  /* 0x0000001f0c007819 */ /* 0x004fe200000006ff */
[----:B------:R-:W-:Y:S01]  /*1d80*/  @!P1 SYNCS.ARRIVE.TRANS64.A1T0 RZ, [UR7+0xa8], RZ ;  /* 0x0000a8ffffff99a7 */ /* 0x000fe20008100007 */
[----:B------:R-:W-:-:S06]  /*1d90*/  UISETP.GT.AND UP0, UPT, UR43, UR41, UPT ;  /* 0x000000292b00728c */ /* 0x000fcc000bf04270 */
[----:B-1-3--:R1:W2:Y:S03]  /*1da0*/  SYNCS.PHASECHK.TRANS64.TRYWAIT P0, [UR4+0x40], R0 ;  /* 0x00004000ff0075a7 */ /* 0x00a2a60008001104 */
[----:B------:R-:W-:Y:S05]  /*1db0*/  BRA.U !UP0, `(.L_x_33) ;  /* 0x0000000108bc7547 */ /* 0x000fea000b800000 */
[----:B------:R-:W-:Y:S01]  /*1dc0*/  UIADD3 UR25, UPT, UPT, UR44, UR13, URZ ;  /* 0x0000000d2c197290 */ /* 0x000fe2000fffe0ff */
[----:B------:R-:W-:-:S11]  /*1dd0*/  UMOV UR4, UR5 ;  /* 0x0000000500047c82 */ /* 0x000fd60008000000 */
.L_x_39:
[----:B------:R-:W-:Y:S01]  /*1de0*/  ULEA UR17, UR4, UR7, 0x3 ;  /* 0x0000000704117291 */ /* 0x000fe2000f8e18ff */
[----:B--2---:R-:W-:Y:S01]  /*1df0*/  @!P3 MOV R2, 0x6000 ;  /* 0x000060000002b802 */ /* 0x004fe20000000f00 */
[----:B--2-4-:R-:W-:Y:S10]  /*1e00*/  @P0 BRA `(.L_x_34) ;  /* 0x00000000000c0947 */ /* 0x014ff40003800000 */
[----:B------:R-:W-:-:S04]  /*1e10*/  SHF.L.U32 R3, R12, 0x1f, RZ ;  /* 0x0000001f0c037819 */ /* 0x000fc800000006ff */
[----:B------:R-:W2:Y:S02]  /*1e20*/  SYNCS.PHASECHK.TRANS64.TRYWAIT P0, [UR17+0x40], R3 ;  /* 0x00004003ff0075a7 */ /* 0x000ea40008001111 */
[----:B--2---:R-:W-:Y:S05]  /*1e30*/  @!P0 BRA `(.L_x_35) ;  /* 0x0000005c00808947 */ /* 0x004fea0003800000 */
.L_x_34:
[----:B------:R2:W-:Y:S01]  /*1e40*/  @!P3 SYNCS.ARRIVE.TRANS64 RZ, [UR17], R2 ;  /* 0x00000002ffffb9a7 */ /* 0x0005e20008000011 */
[----:B------:R-:W-:-:S04]  /*1e50*/  ULOP3.LUT UR5, UR24, 0x2, URZ, 0xfc, !UPT ;  /* 0x0000000218057892 */ /* 0x000fc8000f8efcff */
[----:B------:R-:W-:-:S09]  /*1e60*/  UISETP.NE.AND UP0, UPT, UR5, 0x2, UPT ;  /* 0x000000020500788c */ /* 0x000fd2000bf05270 */
[----:B------:R-:W-:Y:S05]  /*1e70*/  BRA.U UP0, `(.L_x_36) ;  /* 0x0000000100047547 */ /* 0x000fea000b800000 */
[----:B------:R-:W-:Y:S05]  /*1e80*/  BPT.TRAP 0x1 ;  /* 0x000000040000795c */ /* 0x000fea0000300000 */
.L_x_36:
[----:B------:R-:W-:Y:S04]  /*1e90*/  BSSY.RECONVERGENT B0, `(.L_x_37) ;  /* 0x0000003000007945 */ /* 0x000fe80003800200 */
[----:B------:R-:W-:Y:S05]  /*1ea0*/  @P2 BRA `(.L_x_38) ;  /* 0x0000000000042947 */ /* 0x000fea0003800000 */
[----:B------:R-:W-:Y:S05]  /*1eb0*/  BPT.TRAP 0x1 ;  /* 0x000000040000795c */ /* 0x000fea0000300000 */
.L_x_38:
[----:B------:R-:W-:Y:S05]  /*1ec0*/  BSYNC.RECONVERGENT B0 ;  /* 0x0000000000007941 */ /* 0x000fea0003800200 */
.L_x_37:
[----:B------:R-:W-:Y:S02]  /*1ed0*/  UIADD3 UR5, UPT, UPT, UR4, 0x1, URZ ;  /* 0x0000000104057890 */ /* 0x000fe4000fffe0ff */
[----:B------:R-:W-:Y:S02]  /*1ee0*/  UIADD3 UR14, UP1, UPT, UR26, 0x80, URZ ;  /* 0x000000801a0e7890 */ /* 0x000fe4000ff3e0ff */
[----:B------:R-:W-:Y:S02]  /*1ef0*/  UISETP.NE.AND UP0, UPT, UR5, 0x8, UPT ;  /* 0x000000080500788c */ /* 0x000fe4000bf05270 */
[----:B------:R-:W-:Y:S02]  /*1f00*/  USHF.L.U32 UR18, UR13, 0x7, URZ ;  /* 0x000000070d127899 */ /* 0x000fe400080006ff */
[----:B------:R-:W-:Y:S02]  /*1f10*/  USEL UR8, URZ, 0x1, UP0 ;  /* 0x00000001ff087887 */ /* 0x000fe40008000000 */
[----:B------:R-:W-:-:S02]  /*1f20*/  USEL UR5, UR5, URZ, UP0 ;  /* 0x000000ff05057287 */ /* 0x000fc40008000000 */
[----:B------:R-:W-:Y:S02]  /*1f30*/  UIADD3 UR22, UP0, UPT, UR26, 0x180, URZ ;  /* 0x000001801a167890 */ /* 0x000fe4000ff1e0ff */
[----:B------:R-:W-:Y:S01]  /*1f40*/  LOP3.LUT R12, R12, UR8, RZ, 0x3c, !PT ;  /* 0x000000080c0c7c12 */ /* 0x000fe2000f8e3cff */
[----:B------:R-:W-:Y:S02]  /*1f50*/  ULEA UR6, UR5, UR7, 0x3 ;  /* 0x0000000705067291 */ /* 0x000fe4000f8e18ff */
[----:B------:R-:W-:Y:S01]  /*1f60*/  ULEA UR8, UR4, UR7, 0xe ;  /* 0x0000000704087291 */ /* 0x000fe2000f8e70ff */
[----:B-1----:R-:W-:Y:S01]  /*1f70*/  SHF.L.U32 R0, R12, 0x1f, RZ ;  /* 0x0000001f0c007819 */ /* 0x002fe200000006ff */
[----:B------:R-:W-:Y:S02]  /*1f80*/  ULEA UR16, UR4, UR29, 0xd ;  /* 0x0000001d04107291 */ /* 0x000fe4000f8e68ff */
[----:B------:R-:W-:Y:S02]  /*1f90*/  UIADD3.X UR15, UPT, UPT, URZ, UR27, URZ, UP1, !UPT ;  /* 0x0000001bff0f7290 */ /* 0x000fe40008ffe4ff */
[----:B------:R-:W-:Y:S01]  /*1fa0*/  UIADD3 UR8, UPT, UPT, UR8, 0x14400, URZ ;  /* 0x0001440008087890 */ /* 0x000fe2000fffe0ff */
[----:B------:R3:W4:Y:S01]  /*1fb0*/  SYNCS.PHASECHK.TRANS64.TRYWAIT P0, [UR6+0x40], R0 ;  /* 0x00004000ff0075a7 */ /* 0x0007220008001106 */
[----:B------:R-:W-:Y:S01]  /*1fc0*/  UIADD3.X UR23, UPT, UPT, URZ, UR27, URZ, UP0, !UPT ;  /* 0x0000001bff177290 */ /* 0x000fe200087fe4ff */
[----:B------:R-:W-:Y:S01]  /*1fd0*/  UMOV UR6, 0xf0000 ;  /* 0x000f000000067882 */ /* 0x000fe20000000000 */
[----:B------:R-:W-:Y:S01]  /*1fe0*/  UMOV UR30, 0x0 ;  /* 0x00000000001e7882 */ /* 0x000fe20000000000 */
[----:B------:R-:W-:Y:S01]  /*1ff0*/  UMOV UR31, 0x10000000 ;  /* 0x10000000001f7882 */ /* 0x000fe20000000000 */
[----:B------:R-:W-:Y:S01]  /*2000*/  UMOV UR19, UR35 ;  /* 0x0000002300137c82 */ /* 0x000fe20008000000 */
[----:B------:R-:W-:Y:S01]  /*2010*/  UMOV UR20, UR36 ;  /* 0x0000002400147c82 */ /* 0x000fe20008000000 */
[----:B------:R-:W-:Y:S01]  /*2020*/  UMOV UR12, UR36 ;  /* 0x00000024000c7c82 */ /* 0x000fe20008000000 */
[----:B------:R-:W-:Y:S01]  /*2030*/  UMOV UR9, UR17 ;  /* 0x0000001100097c82 */ /* 0x000fe20008000000 */
[----:B------:R-:W-:Y:S01]  /*2040*/  UMOV UR10, UR18 ;  /* 0x00000012000a7c82 */ /* 0x000fe20008000000 */
[----:B------:R3:W-:Y:S01]  /*2050*/  UTMALDG.3D.MULTICAST [UR16], [UR14], UR6, desc[UR30] ;  /* 0x00001e100e0073b4 */ /* 0x0007e20008011806 */
[----:B------:R-:W-:Y:S01]  /*2060*/  UIADD3 UR13, UPT, UPT, UR13, 0x1, URZ ;  /* 0x000000010d0d7890 */ /* 0x000fe2000fffe0ff */
[----:B------:R-:W-:-:S03]  /*2070*/  UMOV UR4, UR5 ;  /* 0x0000000500047c82 */ /* 0x000fc60008000000 */
[----:B------:R-:W-:Y:S01]  /*2080*/  UISETP.NE.AND UP0, UPT, UR13, UR25, UPT ;  /* 0x000000190d00728c */ /* 0x000fe2000bf05270 */
[----:B------:R3:W-:Y:S08]  /*2090*/  UTMALDG.3D [UR8], [UR22], desc[UR30] ;  /* 0x00001e08160075b4 */ /* 0x0007f00008011000 */
[----:B---3--:R-:W-:Y:S05]  /*20a0*/  BRA.U UP0, `(.L_x_39) ;  /* 0xfffffffd004c7547 */ /* 0x008fea000b83ffff */
.L_x_33:
[C---:B------:R-:W-:Y:S01]  /*20b0*/  LEA R3, R11.reuse, UR7, 0x3 ;  /* 0x000000070b037c11 */ /* 0x040fe2000f8e18ff */
[----:B------:R-:W-:Y:S01]  /*20c0*/  NOP ;  /* 0x0000000000007918 */ /* 0x000fe20000000000 */
[----:B-1----:R-:W-:Y:S02]  /*20d0*/  SHF.L.U32 R0, R10, 0x1f, RZ ;  /* 0x0000001f0a007819 */ /* 0x002fe400000006ff */
[----:B------:R-:W-:Y:S02]  /*20e0*/  LEA R5, R11, UR7, 0x4 ;  /* 0x000000070b057c11 */ /* 0x000fe4000f8e20ff */
[----:B--2-4-:R-:W1:Y:S02]  /*20f0*/  SYNCS.PHASECHK.TRANS64.TRYWAIT P0, [R3+URZ+0xb0], R0 ;  /* 0x0000b000030075a7 */ /* 0x014e6400080011ff */
[----:B-1----:R-:W-:Y:S05]  /*2100*/  @!P0 BRA `(.L_x_40) ;  /* 0x0000005800e48947 */ /* 0x002fea0003800000 */
.L_x_120:
[----:B------:R-:W2:Y:S01]  /*2110*/  LDS.128 R4, [R5+0x140] ;  /* 0x0001400005047984 */ /* 0x000ea20000000c00 */
[----:B------:R-:W-:Y:S01]  /*2120*/  UISETP.GE.AND UP0, UPT, UR42, 0x1, UPT ;  /* 0x000000012a00788c */ /* 0x000fe2000bf06270 */
[----:B------:R-:W-:Y:S01]  /*2130*/  @!PT LDS RZ, [RZ] ;  /* 0x00000000fffff984 */ /* 0x000fe20000000800 */
[----:B------:R-:W-:Y:S01]  /*2140*/  @!PT LDS RZ, [RZ] ;  /* 0x00000000fffff984 */ /* 0x000fe20000000800 */
[----:B------:R-:W-:Y:S01]  /*2150*/  @!PT LDS RZ, [RZ] ;  /* 0x00000000fffff984 */ /* 0x000fe20000000800 */
[----:B------:R-:W-:Y:S01]  /*2160*/  @!PT LDS RZ, [RZ] ;  /* 0x00000000fffff984 */ /* 0x000fe20000000800 */
[----:B------:R3:W-:Y:S06]  /*2170*/  MEMBAR.ALL.CTA ;  /* 0x0000000000007992 */ /* 0x0007ec0000008000 */
[----:B---3--:R-:W3:Y:S01]  /*2180*/  FENCE.VIEW.ASYNC.S ;  /* 0x00000000000073c6 */ /* 0x008ee20000000000 */
[----:B--2---:R-:W-:-:S13]  /*2190*/  LOP3.LUT P0, RZ, R6, 0x1, RZ, 0xc0, !PT ;  /* 0x0000000106ff7812 */ /* 0x004fda000780c0ff */
[----:B---3--:R-:W-:Y:S01]  /*21a0*/  VOTEU.ANY UP1, P0 ;  /* 0x0000000000ff7886 */ /* 0x008fe20000020100 */
[----:B------:R-:W-:-:S13]  /*21b0*/  PLOP3.LUT P0, PT, PT, PT, UP1, 0x80, 0x8 ;  /* 0x000000000008781c */ /* 0x000fda0003f0f018 */
[----:B-1----:R-:W-:Y:S02]  /*21c0*/  @P0 LOP3.LUT R0, R5, 0xffff, RZ, 0xc0, !PT ;  /* 0x0000ffff05000812 */ /* 0x002fe400078ec0ff */
[----:B------:R-:W-:Y:S02]  /*21d0*/  @P0 MOV R2, R4 ;  /* 0x0000000400020202 */ /* 0x000fe40000000f00 */
[----:B------:R-:W-:Y:S01]  /*21e0*/  @P0 R2UR UR6, R0 ;  /* 0x00000000000602ca */ /* 0x000fe200000e0000 */
[----:B------:R-:W-:Y:S01]  /*21f0*/  VIADD R0, R3, 0xc0 ;  /* 0x000000c003007836 */ /* 0x000fe20000000000 */
[----:B------:R-:W-:Y:S02]  /*2200*/  @P0 SHF.R.U32.HI R4, RZ, 0x10, R5 ;  /* 0x00000010ff040819 */ /* 0x000fe40000011605 */
[----:B------:R-:W-:Y:S02]  /*2210*/  @P0 R2UR UR8, R2 ;  /* 0x00000000020802ca */ /* 0x000fe400000e0000 */
[----:B------:R-:W-:-:S02]  /*2220*/  PRMT R0, RZ, 0x654, R0 ;  /* 0x00000654ff007816 */ /* 0x000fc40000000000 */
[----:B------:R-:W-:Y:S02]  /*2230*/  @P0 R2UR UR4, R4 ;  /* 0x00000000040402ca */ /* 0x000fe400000e0000 */
[----:B------:R1:W-:Y:S03]  /*2240*/  SYNCS.ARRIVE.TRANS64.RED.A1T0 RZ, [R0+URZ], RZ ;  /* 0x000000ff00ff79a7 */ /* 0x0003e600081004ff */
[----:B------:R-:W-:-:S04]  /*2250*/  @UP1 UMOV UR37, UR6 ;  /* 0x0000000600251c82 */ /* 0x000fc80008000000 */
[----:B------:R-:W-:-:S04]  /*2260*/  @UP1 UMOV UR38, UR8 ;  /* 0x0000000800261c82 */ /* 0x000fc80008000000 */
[----:B------:R-:W-:Y:S01]  /*2270*/  @UP1 UMOV UR36, UR4 ;  /* 0x0000000400241c82 */ /* 0x000fe20008000000 */
[----:B------:R-:W-:Y:S05]  /*2280*/  BRA.U !UP0, `(.L_x_41) ;  /* 0x0000000108d47547 */ /* 0x000fea000b800000 */
[----:B------:R-:W2:Y:S01]  /*2290*/  LDCU.128 UR12, c[0x0][0xb10] ;  /* 0x00016200ff0c77ac */ /* 0x000ea20008000c00 */
[----:B------:R-:W3:Y:S01]  /*22a0*/  LDCU UR25, c[0x0][0xb20] ;  /* 0x00016400ff1977ac */ /* 0x000ee20008000800 */
[----:B------:R-:W4:Y:S01]  /*22b0*/  LDCU UR20, c[0x0][0xb0c] ;  /* 0x00016180ff1477ac */ /* 0x000f220008000800 */
[----:B------:R-:W1:Y:S01]  /*22c0*/  LDCU.64 UR10, c[0x0][0xb28] ;  /* 0x00016500ff0a77ac */ /* 0x000e620008000a00 */
[----:B------:R-:W-:Y:S02]  /*22d0*/  UISETP.NE.AND UP3, UPT, UR42, 0x1, UPT ;  /* 0x000000012a00788c */ /* 0x000fe4000bf65270 */
[----:B--2---:R-:W-:Y:S02]  /*22e0*/  UIMAD.WIDE.U32 UR16, UR39, UR15, URZ ;  /* 0x0000000f271072a5 */ /* 0x004fe4000f8e00ff */
[----:B------:R-:W-:Y:S02]  /*22f0*/  UIMAD.WIDE.U32 UR8, UR40, UR12, URZ ;  /* 0x0000000c280872a5 */ /* 0x000fe4000f8e00ff */
[----:B------:R-:W-:-:S02]  /*2300*/  UISETP.NE.AND UP0, UPT, UR14, 0x1, UPT ;  /* 0x000000010e00788c */ /* 0x000fc4000bf05270 */
[----:B------:R-:W-:Y:S01]  /*2310*/  UIMAD.WIDE.U32 UR22, UR37, UR15, URZ ;  /* 0x0000000f251672a5 */ /* 0x000fe2000f8e00ff */
[----:B------:R-:W-:Y:S02]  /*2320*/  UMOV UR16, UR17 ;  /* 0x0000001100107c82 */ /* 0x000fe40008000000 */
[----:B------:R-:W-:Y:S01]  /*2330*/  UMOV UR8, UR9 ;  /* 0x0000000900087c82 */ /* 0x000fe20008000000 */
[----:B---3--:R-:W-:Y:S02]  /*2340*/  USHF.R.U32.HI UR16, URZ, UR25, UR16 ;  /* 0x00000019ff107299 */ /* 0x008fe40008011610 */
[----:B----4-:R-:W-:Y:S02]  /*2350*/  UISETP.NE.AND UP2, UPT, UR20, 0x1, UPT ;  /* 0x000000011400788c */ /* 0x010fe4000bf45270 */
[----:B------:R-:W-:Y:S02]  /*2360*/  USHF.R.U32.HI UR8, URZ, UR13, UR8 ;  /* 0x0000000dff087299 */ /* 0x000fe40008011608 */
[----:B------:R-:W-:-:S02]  /*2370*/  USEL UR6, UR39, UR16, !UP0 ;  /* 0x0000001027067287 */ /* 0x000fc4000c000000 */
[----:B------:R-:W-:Y:S02]  /*2380*/  USEL UR8, UR40, UR8, !UP2 ;  /* 0x0000000828087287 */ /* 0x000fe4000d000000 */
[----:B-1----:R-:W-:Y:S01]  /*2390*/  UIMAD.WIDE.U32 UR16, UR6, UR10, URZ ;  /* 0x0000000a061072a5 */ /* 0x002fe2000f8e00ff */
[----:B------:R-:W-:Y:S01]  /*23a0*/  UMOV UR4, UR23 ;  /* 0x0000001700047c82 */ /* 0x000fe20008000000 */
[----:B------:R-:W-:Y:S02]  /*23b0*/  UIMAD.WIDE.U32 UR18, UR38, UR12, URZ ;  /* 0x0000000c261272a5 */ /* 0x000fe4000f8e00ff */
[----:B------:R-:W-:-:S03]  /*23c0*/  UIMAD.WIDE.U32 UR22, UR8, UR10, URZ ;  /* 0x0000000a081672a5 */ /* 0x000fc6000f8e00ff */
[----:B------:R-:W-:Y:S01]  /*23d0*/  UMOV UR16, UR17 ;  /* 0x0000001100107c82 */ /* 0x000fe20008000000 */
[----:B------:R-:W-:Y:S02]  /*23e0*/  USHF.R.U32.HI UR4, URZ, UR25, UR4 ;  /* 0x00000019ff047299 */ /* 0x000fe40008011604 */
[----:B------:R-:W-:Y:S01]  /*23f0*/  @UP3 USHF.R.U32.HI UR6, URZ, UR11, UR16 ;  /* 0x0000000bff063299 */ /* 0x000fe20008011610 */
[----:B------:R-:W-:Y:S01]  /*2400*/  UMOV UR18, UR19 ;  /* 0x0000001300127c82 */ /* 0x000fe20008000000 */
[----:B------:R-:W-:Y:S01]  /*2410*/  UMOV UR22, UR23 ;  /* 0x0000001700167c82 */ /* 0x000fe20008000000 */
[----:B------:R-:W-:Y:S02]  /*2420*/  USHF.R.U32.HI UR13, URZ, UR13, UR18 ;  /* 0x0000000dff0d7299 */ /* 0x000fe40008011612 */
[----:B------:R-:W-:Y:S02]  /*2430*/  USEL UR4, UR37, UR4, !UP0 ;  /* 0x0000000425047287 */ /* 0x000fe4000c000000 */
[----:B------:R-:W-:-:S02]  /*2440*/  @UP3 USHF.R.U32.HI UR8, URZ, UR11, UR22 ;  /* 0x0000000bff083299 */ /* 0x000fc40008011616 */
[----:B------:R-:W-:Y:S02]  /*2450*/  UIMAD UR9, UR42, UR6, URZ ;  /* 0x000000062a0972a4 */ /* 0x000fe4000f8e02ff */
[----:B------:R-:W-:Y:S02]  /*2460*/  USEL UR6, UR38, UR13, !UP2 ;  /* 0x0000000d26067287 */ /* 0x000fe4000d000000 */
[----:B------:R-:W-:Y:S02]  /*2470*/  UIMAD UR12, UR42, UR8, URZ ;  /* 0x000000082a0c72a4 */ /* 0x000fe4000f8e02ff */
[----:B------:R-:W-:Y:S02]  /*2480*/  UISETP.GE.AND UP0, UPT, UR4, UR9, UPT ;  /* 0x000000090400728c */ /* 0x000fe4000bf06270 */
[----:B------:R-:W-:Y:S02]  /*2490*/  UIMAD.WIDE.U32 UR16, UR4, UR10, URZ ;  /* 0x0000000a041072a5 */ /* 0x000fe4000f8e00ff */
[----:B------:R-:W-:-:S02]  /*24a0*/  UISETP.GE.OR UP0, UPT, UR6, UR12, UP0 ;  /* 0x0000000c0600728c */ /* 0x000fc40008706670 */
        /* <DEDUP_REMOVED lines=19> */
.L_x_41:
[----:B------:R-:W2:Y:S02]  /*25e0*/  LDCU UR4, c[0x0][0xb30] ;  /* 0x00016600ff0477ac */ /* 0x000ea40008000800 */
[----:B--2---:R-:W-:-:S09]  /*25f0*/  UISETP.NE.AND UP0, UPT, UR4, 0x1, UPT ;  /* 0x000000010400788c */ /* 0x004fd2000bf05270 */
[----:B------:R-:W-:Y:S05]  /*2600*/  BRA.U UP0, `(.L_x_42) ;  /* 0x0000000100447547 */ /* 0x000fea000b800000 */
[----:B------:R-:W2:Y:S01]  /*2610*/  LDCU.128 UR12, c[0x0][0xb10] ;  /* 0x00016200ff0c77ac */ /* 0x000ea20008000c00 */
[----:B------:R-:W3:Y:S01]  /*2620*/  LDCU UR16, c[0x0][0xb0c] ;  /* 0x00016180ff1077ac */ /* 0x000ee20008000800 */
[----:B------:R-:W4:Y:S01]  /*2630*/  LDCU UR17, c[0x0][0xb20] ;  /* 0x00016400ff1177ac */ /* 0x000f220008000800 */
[----:B--2---:R-:W-:Y:S02]  /*2640*/  UIMAD.WIDE.U32 UR10, UR38, UR12, URZ ;  /* 0x0000000c260a72a5 */ /* 0x004fe4000f8e00ff */
[----:B------:R-:W-:Y:S02]  /*2650*/  UIMAD.WIDE.U32 UR8, UR37, UR15, URZ ;  /* 0x0000000f250872a5 */ /* 0x000fe4000f8e00ff */
[----:B---3--:R-:W-:Y:S02]  /*2660*/  UISETP.NE.AND UP2, UPT, UR16, 0x1, UPT ;  /* 0x000000011000788c */ /* 0x008fe4000bf45270 */
[----:B------:R-:W-:Y:S01]  /*2670*/  UISETP.NE.AND UP0, UPT, UR14, 0x1, UPT ;  /* 0x000000010e00788c */ /* 0x000fe2000bf05270 */
[----:B------:R-:W-:-:S02]  /*2680*/  UMOV UR6, UR11 ;  /* 0x0000000b00067c82 */ /* 0x000fc40008000000 */
[----:B------:R-:W-:Y:S01]  /*2690*/  UMOV UR4, UR9 ;  /* 0x0000000900047c82 */ /* 0x000fe20008000000 */
[----:B------:R-:W-:Y:S02]  /*26a0*/  USHF.R.U32.HI UR6, URZ, UR13, UR6 ;  /* 0x0000000dff067299 */ /* 0x000fe40008011606 */
[----:B----4-:R-:W-:Y:S02]  /*26b0*/  USHF.R.U32.HI UR4, URZ, UR17, UR4 ;  /* 0x00000011ff047299 */ /* 0x010fe40008011604 */
[----:B------:R-:W-:Y:S02]  /*26c0*/  USEL UR6, UR38, UR6, !UP2 ;  /* 0x0000000626067287 */ /* 0x000fe4000d000000 */
[----:B------:R-:W-:-:S04]  /*26d0*/  USEL UR4, UR37, UR4, !UP0 ;  /* 0x0000000425047287 */ /* 0x000fc8000c000000 */
[----:B------:R-:W-:Y:S02]  /*26e0*/  UIADD3 UR8, UPT, UPT, UR6, -UR4, URZ ;  /* 0x8000000406087290 */ /* 0x000fe4000fffe0ff */
[----:B------:R-:W-:Y:S02]  /*26f0*/  UIADD3 UR4, UPT, UPT, -UR6, UR4, URZ ;  /* 0x0000000406047290 */ /* 0x000fe4000fffe1ff */
[----:B------:R-:W-:Y:S02]  /*2700*/  UIMAD UR37, UR8, UR14, UR37 ;  /* 0x0000000e082572a4 */ /* 0x000fe4000f8e0225 */
[----:B------:R-:W-:-:S12]  /*2710*/  UIMAD UR38, UR4, UR16, UR38 ;  /* 0x00000010042672a4 */ /* 0x000fd8000f8e0226 */
.L_x_42:
[----:B------:R-:W-:Y:S01]  /*2720*/  VIADD R11, R11, 0x1 ;  /* 0x000000010b0b7836 */ /* 0x000fe20000000000 */
[----:B------:R-:W-:Y:S01]  /*2730*/  PLOP3.LUT P1, PT, PT, PT, PT, 0x80, 0x8 ;  /* 0x000000000008781c */ /* 0x000fe20003f2f070 */
[----:B------:R-:W-:Y:S02]  /*2740*/  UIADD3 UR16, UPT, UPT, UR38, UR62, URZ ;  /* 0x0000003e26107290 */ /* 0x000fe4000fffe0ff */
[----:B------:R-:W-:Y:S01]  /*2750*/  UIADD3 UR20, UPT, UPT, UR37, UR59, URZ ;  /* 0x0000003b25147290 */ /* 0x000fe2000fffe0ff */
[----:B------:R-:W-:-:S04]  /*2760*/  ISETP.NE.AND P0, PT, R11, 0x2, PT ;  /* 0x000000020b00780c */ /* 0x000fc80003f05270 */
[----:B------:R-:W-:Y:S02]  /*2770*/  SEL R3, RZ, 0x1, P0 ;  /* 0x00000001ff037807 */ /* 0x000fe40000000000 */
[----:B------:R-:W-:Y:S02]  /*2780*/  SEL R11, R11, RZ, P0 ;  /* 0x000000ff0b0b7207 */ /* 0x000fe40000000000 */
[----:B------:R-:W-:Y:S01]  /*2790*/  LOP3.LUT R10, R10, R3, RZ, 0x3c, !PT ;  /* 0x000000030a0a7212 */ /* 0x000fe200078e3cff */
[----:B------:R-:W-:Y:S06]  /*27a0*/  BRA.U UP1, `(.L_x_43) ;  /* 0xfffffff1015c7547 */ /* 0x000fec000b83ffff */
[----:B------:R-:W-:Y:S01]  /*27b0*/  UIADD3 UR7, UPT, UPT, UR7, 0x40, URZ ;  /* 0x0000004007077890 */ /* 0x000fe2000fffe0ff */
[----:B------:R-:W-:-:S03]  /*27c0*/  SHF.L.U32 R3, R12, 0x1f, RZ ;  /* 0x0000001f0c037819 */ /* 0x000fc600000006ff */
[----:B------:R-:W-:-:S09]  /*27d0*/  ULEA UR4, UR5, UR7, 0x3 ;  /* 0x0000000705047291 */ /* 0x000fd2000f8e18ff */
[----:B------:R-:W2:Y:S02]  /*27e0*/  SYNCS.PHASECHK.TRANS64.TRYWAIT P0, [UR4], R3 ;  /* 0x00000003ff0075a7 */ /* 0x000ea40008001104 */
[----:B--2---:R-:W-:Y:S05]  /*27f0*/  @!P0 BRA `(.L_x_44) ;  /* 0x00000054003c8947 */ /* 0x004fea0003800000 */
.L_x_122:
[----:B------:R-:W-:-:S04]  /*2800*/  UIADD3 UR4, UPT, UPT, UR5, 0x1, URZ ;  /* 0x0000000105047890 */ /* 0x000fc8000fffe0ff */
[----:B------:R-:W-:-:S04]  /*2810*/  UISETP.NE.AND UP0, UPT, UR4, 0x8, UPT ;  /* 0x000000080400788c */ /* 0x000fc8000bf05270 */
[----:B------:R-:W-:Y:S02]  /*2820*/  USEL UR6, URZ, 0x1, UP0 ;  /* 0x00000001ff067887 */ /* 0x000fe40008000000 */
[----:B------:R-:W-:-:S04]  /*2830*/  USEL UR4, UR4, URZ, UP0 ;  /* 0x000000ff04047287 */ /* 0x000fc80008000000 */
[----:B------:R-:W-:Y:S01]  /*2840*/  ULEA UR5, UR4, UR7, 0x3 ;  /* 0x0000000704057291 */ /* 0x000fe2000f8e18ff */
[----:B------:R-:W-:-:S04]  /*2850*/  LOP3.LUT R2, R12, UR6, RZ, 0x3c, !PT ;  /* 0x000000060c027c12 */ /* 0x000fc8000f8e3cff */
[----:B-1----:R-:W-:-:S04]  /*2860*/  SHF.L.U32 R3, R2, 0x1f, RZ ;  /* 0x0000001f02037819 */ /* 0x002fc800000006ff */
[----:B------:R-:W1:Y:S02]  /*2870*/  SYNCS.PHASECHK.TRANS64.TRYWAIT P0, [UR5], R3 ;  /* 0x00000003ff0075a7 */ /* 0x000e640008001105 */
[----:B-1----:R-:W-:Y:S05]  /*2880*/  @!P0 BRA `(.L_x_45) ;  /* 0x0000005400308947 */ /* 0x002fea0003800000 */
.L_x_124:
        /* <DEDUP_REMOVED lines=9> */
.L_x_126:
        /* <DEDUP_REMOVED lines=9> */
.L_x_128:
        /* <DEDUP_REMOVED lines=9> */
.L_x_130:
        /* <DEDUP_REMOVED lines=9> */
.L_x_132:
        /* <DEDUP_REMOVED lines=9> */
.L_x_134:
[----:B------:R-:W-:-:S04]  /*2b60*/  UIADD3 UR4, UPT, UPT, UR4, 0x1, URZ ;  /* 0x0000000104047890 */ /* 0x000fc8000fffe0ff */
[----:B------:R-:W-:-:S04]  /*2b70*/  UISETP.NE.AND UP0, UPT, UR4, 0x8, UPT ;  /* 0x000000080400788c */ /* 0x000fc8000bf05270 */
[----:B------:R-:W-:Y:S02]  /*2b80*/  USEL UR5, URZ, 0x1, UP0 ;  /* 0x00000001ff057887 */ /* 0x000fe40008000000 */
[----:B------:R-:W-:-:S04]  /*2b90*/  USEL UR4, UR4, URZ, UP0 ;  /* 0x000000ff04047287 */ /* 0x000fc80008000000 */
[----:B------:R-:W-:Y:S01]  /*2ba0*/  ULEA UR4, UR4, UR7, 0x3 ;  /* 0x0000000704047291 */ /* 0x000fe2000f8e18ff */
[----:B-1----:R-:W-:-:S04]  /*2bb0*/  LOP3.LUT R3, R2, UR5, RZ, 0x3c, !PT ;  /* 0x0000000502037c12 */ /* 0x002fc8000f8e3cff */
[----:B------:R-:W-:Y:S01]  /*2bc0*/  SHF.L.U32 R3, R3, 0x1f, RZ ;  /* 0x0000001f03037819 */ /* 0x000fe200000006ff */
[----:B------:R-:W-:-:S07]  /*2bd0*/  IMAD.U32 R0, RZ, RZ, UR4 ;  /* 0x00000004ff007e24 */ /* 0x000fce000f8e00ff */
.L_x_51:
[----:B-1----:R1:W2:Y:S02]  /*2be0*/  SYNCS.PHASECHK.TRANS64.TRYWAIT P0, [R0+URZ], R3 ;  /* 0x00000003000075a7 */ /* 0x0022a400080011ff */
[----:B--2---:R-:W-:Y:S05]  /*2bf0*/  @!P0 NANOSLEEP.SYNCS 0x989680 ;  /* 0x009896800000895d */ /* 0x004fea0003900000 */
[----:B------:R-:W2:Y:S02]  /*2c00*/  @!P0 SYNCS.PHASECHK.TRANS64 P0, [R0+URZ], R3 ;  /* 0x00000003000085a7 */ /* 0x000ea400080010ff */
[----:B--2---:R-:W-:Y:S05]  /*2c10*/  @P0 EXIT ;  /* 0x000000000000094d */ /* 0x004fea0003800000 */
[----:B------:R-:W-:Y:S05]  /*2c20*/  BRA `(.L_x_51) ;  /* 0xfffffffc00ec7947 */ /* 0x000fea000383ffff */
.L_x_23:
[----:B------:R-:W1:Y:S02]  /*2c30*/  S2UR UR4, SR_CgaCtaId ;  /* 0x00000000000479c3 */ /* 0x000e640000008800 */
[----:B-1----:R-:W-:-:S04]  /*2c40*/  UISETP.NE.AND UP0, UPT, UR4, URZ, UPT ;  /* 0x000000ff0400728c */ /* 0x002fc8000bf05270 */
[----:B------:R-:W-:-:S09]  /*2c50*/  UISETP.NE.OR UP0, UPT, UR17, 0x1, UP0 ;  /* 0x000000011100788c */ /* 0x000fd20008705670 */
[----:B------:R-:W-:Y:S05]  /*2c60*/  BRA.U UP0, `(.L_x_52) ;  /* 0x00000005004c7547 */ /* 0x000fea000b800000 */
[----:B------:R-:W1:Y:S01]  /*2c70*/  S2UR UR5, SR_CgaCtaId ;  /* 0x00000000000579c3 */ /* 0x000e620000008800 */
[----:B------:R-:W-:Y:S01]  /*2c80*/  UMOV UR4, 0x400 ;  /* 0x0000040000047882 */ /* 0x000fe20000000000 */
[----:B------:R-:W-:Y:S01]  /*2c90*/  ISETP.GE.U32.AND P2, PT, R0, 0x4, PT ;  /* 0x000000040000780c */ /* 0x000fe20003f46070 */
[----:B------:R-:W-:Y:S01]  /*2ca0*/  IMAD.MOV.U32 R12, RZ, RZ, 0x1 ;  /* 0x00000001ff0c7424 */ /* 0x000fe200078e00ff */
[----:B------:R-:W-:Y:S02]  /*2cb0*/  CS2R R10, SRZ ;  /* 0x00000000000a7805 */ /* 0x000fe4000001ff00 */
[----:B------:R-:W-:Y:S01]  /*2cc0*/  CS2R R8, SRZ ;  /* 0x0000000000087805 */ /* 0x000fe2000001ff00 */
[----:B-1----:R-:W-:-:S03]  /*2cd0*/  ULEA UR6, UR5, UR4, 0x18 ;  /* 0x0000000405067291 */ /* 0x002fc6000f8ec0ff */
[----:B------:R-:W-:-:S09]  /*2ce0*/  UMOV UR5, URZ ;  /* 0x000000ff00057c82 */ /* 0x000fd20008000000 */
.L_x_56:
[----:B------:R-:W-:Y:S02]  /*2cf0*/  LEA R2, R8, UR6, 0x3 ;  /* 0x0000000608027c11 */ /* 0x000fe4000f8e18ff */
[----:B------:R-:W-:-:S03]  /*2d00*/  SHF.L.U32 R5, R9, 0x1f, RZ ;  /* 0x0000001f09057819 */ /* 0x000fc600000006ff */
[----:B------:R-:W-:Y:S01]  /*2d10*/  VIADD R4, R2, 0x120 ;  /* 0x0000012002047836 */ /* 0x000fe20000000000 */
[----:B------:R-:W1:Y:S02]  /*2d20*/  SYNCS.PHASECHK.TRANS64.TRYWAIT P0, [R2+URZ+0x110], R5 ;  /* 0x00011005020075a7 */ /* 0x000e6400080011ff */
[----:B-1----:R-:W-:Y:S05]  /*2d30*/  @!P0 BRA `(.L_x_53) ;  /* 0x0000005000948947 */ /* 0x002fea0003800000 */
.L_x_135:
[----:B------:R-:W-:Y:S01]  /*2d40*/  ULEA UR4, UR5, UR6, 0x3 ;  /* 0x0000000605047291 */ /* 0x000fe2000f8e18ff */
[----:B------:R-:W-:Y:S02]  /*2d50*/  PRMT R4, RZ, 0x654, R4 ;  /* 0x00000654ff047816 */ /* 0x000fe40000000004 */
[----:B-1----:R-:W-:Y:S01]  /*2d60*/  SHF.L.U32 R5, R12, 0x1f, RZ ;  /* 0x0000001f0c057819 */ /* 0x002fe200000006ff */
[----:B------:R-:W-:Y:S01]  /*2d70*/  UIADD3 UR7, UPT, UPT, UR4, 0xb0, URZ ;  /* 0x000000b004077890 */ /* 0x000fe2000fffe0ff */
[----:B------:R1:W-:Y:S05]  /*2d80*/  SYNCS.ARRIVE.TRANS64.RED.A1T0 RZ, [R4+URZ], RZ ;  /* 0x000000ff04ff79a7 */ /* 0x0003ea00081004ff */
[----:B------:R-:W-:Y:S01]  /*2d90*/  IMAD.U32 R7, RZ, RZ, UR7 ;  /* 0x00000007ff077e24 */ /* 0x000fe2000f8e00ff */
[----:B------:R-:W2:Y:S04]  /*2da0*/  SYNCS.PHASECHK.TRANS64.TRYWAIT P0, [UR4+0xc0], R5 ;  /* 0x0000c005ff0075a7 */ /* 0x000ea80008001104 */
[----:B------:R-:W-:Y:S01]  /*2db0*/  PRMT R6, R0, 0x654, R7 ;  /* 0x0000065400067816 */ /* 0x000fe20000000007 */
[----:B-1----:R-:W-:Y:S01]  /*2dc0*/  @!P2 IMAD.MOV.U32 R4, RZ, RZ, 0x10 ;  /* 0x00000010ff04a424 */ /* 0x002fe200078e00ff */
[----:B--2---:R-:W-:Y:S06]  /*2dd0*/  @!P0 BRA `(.L_x_54) ;  /* 0x0000005000808947 */ /* 0x004fec0003800000 */
.L_x_137:
[----:B------:R-:W-:Y:S01]  /*2de0*/  ULEA UR8, UR5, UR6, 0x4 ;  /* 0x0000000605087291 */ /* 0x000fe2000f8e20ff */
[----:B------:R-:W-:Y:S01]  /*2df0*/  SEL R3, R6, R3, !P2 ;  /* 0x0000000306037207 */ /* 0x000fe20005000000 */
[----:B------:R-:W-:Y:S01]  /*2e00*/  UIADD3 UR9, UPT, UPT, UR4, 0xb0, URZ ;  /* 0x000000b004097890 */ /* 0x000fe2000fffe0ff */
[----:B-1----:R-:W-:Y:S01]  /*2e10*/  LEA R2, R11, UR6, 0x3 ;  /* 0x000000060b027c11 */ /* 0x002fe2000f8e18ff */
[----:B------:R-:W-:Y:S01]  /*2e20*/  UIADD3 UR8, UPT, UPT, UR8, 0x140, URZ ;  /* 0x0000014008087890 */ /* 0x000fe2000fffe0ff */
[----:B------:R-:W-:Y:S01]  /*2e30*/  SHF.L.U32 R5, R10, 0x1f, RZ ;  /* 0x0000001f0a057819 */ /* 0x000fe200000006ff */
[----:B------:R1:W-:Y:S01]  /*2e40*/  @!P2 SYNCS.ARRIVE.TRANS64.RED RZ, [R3+URZ], R4 ;  /* 0x0000000403ffa9a7 */ /* 0x0003e200080004ff */
[----:B------:R-:W-:Y:S01]  /*2e50*/  UIADD3 UR4, UPT, UPT, UR5, 0x1, URZ ;  /* 0x0000000105047890 */ /* 0x000fe2000fffe0ff */
[----:B------:R-:W-:-:S03]  /*2e60*/  VIADD R8, R8, 0x1 ;  /* 0x0000000108087836 */ /* 0x000fc60000000000 */
[----:B------:R-:W-:Y:S02]  /*2e70*/  UISETP.NE.AND UP0, UPT, UR4, 0x2, UPT ;  /* 0x000000020400788c */ /* 0x000fe4000bf05270 */
[----:B------:R-:W-:Y:S06]  /*2e80*/  UGETNEXTWORKID.BROADCAST [UR8], [UR9] ;  /* 0x00000000080073ca */ /* 0x000fec0008000100 */
[----:B------:R-:W-:Y:S01]  /*2e90*/  USEL UR7, URZ, 0x1, UP0 ;  /* 0x00000001ff077887 */ /* 0x000fe20008000000 */
[----:B------:R-:W-:Y:S01]  /*2ea0*/  ISETP.NE.AND P0, PT, R8, 0x2, PT ;  /* 0x000000020800780c */ /* 0x000fe20003f05270 */
[----:B------:R-:W-:Y:S01]  /*2eb0*/  USEL UR5, UR4, URZ, UP0 ;  /* 0x000000ff04057287 */ /* 0x000fe20008000000 */
[----:B------:R-:W2:Y:S03]  /*2ec0*/  SYNCS.PHASECHK.TRANS64.TRYWAIT P1, [R2+URZ+0xb0], R5 ;  /* 0x0000b005020075a7 */ /* 0x000ea600080211ff */
[----:B------:R-:W-:Y:S01]  /*2ed0*/  LOP3.LUT R12, R12, UR7, RZ, 0x3c, !PT ;  /* 0x000000070c0c7c12 */ /* 0x000fe2000f8e3cff */
[----:B-12---:R-:W-:Y:S07]  /*2ee0*/  @!P1 BRA `(.L_x_55) ;  /* 0x0000005000549947 */ /* 0x006fee0003800000 */
.L_x_138:
[C---:B------:R-:W-:Y:S01]  /*2ef0*/  LEA R4, R11.reuse, UR6, 0x4 ;  /* 0x000000060b047c11 */ /* 0x040fe2000f8e20ff */
[----:B-1----:R-:W-:Y:S01]  /*2f00*/  VIADD R2, R2, 0xc0 ;  /* 0x000000c002027836 */ /* 0x002fe20000000000 */
[----:B------:R-:W-:Y:S01]  /*2f10*/  SEL R8, R8, RZ, P0 ;  /* 0x000000ff08087207 */ /* 0x000fe20000000000 */
[----:B------:R-:W-:-:S03]  /*2f20*/  VIADD R11, R11, 0x1 ;  /* 0x000000010b0b7836 */ /* 0x000fc60000000000 */
[----:B------:R-:W1:Y:S01]  /*2f30*/  LDS.128 R4, [R4+0x140] ;  /* 0x0001400004047984 */ /* 0x000e620000000c00 */
[----:B------:R-:W-:Y:S02]  /*2f40*/  PRMT R2, RZ, 0x654, R2 ;  /* 0x00000654ff027816 */ /* 0x000fe40000000002 */
[C---:B------:R-:W-:Y:S01]  /*2f50*/  ISETP.NE.AND P1, PT, R11.reuse, 0x2, PT ;  /* 0x000000020b00780c */ /* 0x040fe20003f25270 */
[----:B------:R-:W-:Y:S01]  /*2f60*/  @!PT LDS RZ, [RZ] ;  /* 0x00000000fffff984 */ /* 0x000fe20000000800 */
[----:B------:R-:W-:Y:S01]  /*2f70*/  @!PT LDS RZ, [RZ] ;  /* 0x00000000fffff984 */ /* 0x000fe20000000800 */
[----:B------:R-:W-:Y:S01]  /*2f80*/  @!PT LDS RZ, [RZ] ;  /* 0x00000000fffff984 */ /* 0x000fe20000000800 */
[----:B------:R-:W-:Y:S01]  /*2f90*/  @!PT LDS RZ, [RZ] ;  /* 0x00000000fffff984 */ /* 0x000fe20000000800 */
[----:B------:R2:W-:Y:S06]  /*2fa0*/  MEMBAR.ALL.CTA ;  /* 0x0000000000007992 */ /* 0x0005ec0000008000 */
[----:B--2---:R-:W2:Y:S01]  /*2fb0*/  FENCE.VIEW.ASYNC.S ;  /* 0x00000000000073c6 */ /* 0x004ea20000000000 */
[----:B------:R-:W-:Y:S01]  /*2fc0*/  SEL R11, R11, RZ, P1 ;  /* 0x000000ff0b0b7207 */ /* 0x000fe20000800000 */
[----:B--2---:R2:W-:Y:S01]  /*2fd0*/  SYNCS.ARRIVE.TRANS64.RED.A1T0 RZ, [R2+URZ], RZ ;  /* 0x000000ff02ff79a7 */ /* 0x0045e200081004ff */
[----:B-1----:R-:W-:-:S02]  /*2fe0*/  LOP3.LUT P3, RZ, R6, 0x1, RZ, 0xc0, !PT ;  /* 0x0000000106ff7812 */ /* 0x002fc4000786c0ff */
[----:B------:R-:W-:-:S04]  /*2ff0*/  SEL R5, RZ, 0x1, P1 ;  /* 0x00000001ff057807 */ /* 0x000fc80000800000 */
[----:B------:R-:W-:Y:S02]  /*3000*/  LOP3.LUT R10, R10, R5, RZ, 0x3c, !PT ;  /* 0x000000050a0a7212 */ /* 0x000fe400078e3cff */
[----:B--2---:R-:W-:-:S04]  /*3010*/  SEL R2, RZ, 0x1, P0 ;  /* 0x00000001ff027807 */ /* 0x004fc80000000000 */
[----:B------:R-:W-:Y:S01]  /*3020*/  LOP3.LUT R9, R9, R2, RZ, 0x3c, !PT ;  /* 0x0000000209097212 */ /* 0x000fe200078e3cff */
[----:B------:R-:W-:Y:S06]  /*3030*/  @P3 BRA `(.L_x_56) ;  /* 0xfffffffc002c3947 */ /* 0x000fec000383ffff */
[----:B------:R-:W-:Y:S01]  /*3040*/  ULEA UR4, UR5, UR6, 0x3 ;  /* 0x0000000605047291 */ /* 0x000fe2000f8e18ff */
[----:B------:R-:W-:-:S08]  /*3050*/  SHF.L.U32 R3, R12, 0x1f, RZ ;  /* 0x0000001f0c037819 */ /* 0x000fd000000006ff */
[----:B------:R-:W1:Y:S02]  /*3060*/  SYNCS.PHASECHK.TRANS64 P0, [UR4+0xc0], R3 ;  /* 0x0000c003ff0075a7 */ /* 0x000e640008001004 */
[----:B-1----:R-:W-:Y:S05]  /*3070*/  @P0 BRA `(.L_x_57) ;  /* 0x0000000000080947 */ /* 0x002fea0003800000 */
[----:B------:R-:W1:Y:S02]  /*3080*/  SYNCS.PHASECHK.TRANS64.TRYWAIT P0, [UR4+0xc0], R3 ;  /* 0x0000c003ff0075a7 */ /* 0x000e640008001104 */
[----:B-1----:R-:W-:Y:S05]  /*3090*/  @!P0 BRA `(.L_x_58) ;  /* 0x0000004c00fc8947 */ /* 0x002fea0003800000 */
.L_x_57:
[----:B------:R-:W-:-:S04]  /*30a0*/  UIADD3 UR7, UPT, UPT, UR5, 0x1, URZ ;  /* 0x0000000105077890 */ /* 0x000fc8000fffe0ff */
[----:B------:R-:W-:-:S04]  /*30b0*/  UISETP.NE.AND UP0, UPT, UR7, 0x2, UPT ;  /* 0x000000020700788c */ /* 0x000fc8000bf05270 */
[----:B------:R-:W-:Y:S02]  /*30c0*/  USEL UR8, URZ, 0x1, UP0 ;  /* 0x00000001ff087887 */ /* 0x000fe40008000000 */
[----:B------:R-:W-:-:S04]  /*30d0*/  USEL UR7, UR7, URZ, UP0 ;  /* 0x000000ff07077287 */ /* 0x000fc80008000000 */
[----:B------:R-:W-:Y:S01]  /*30e0*/  ULEA UR7, UR7, UR6, 0x3 ;  /* 0x0000000607077291 */ /* 0x000fe2000f8e18ff */
[----:B-1----:R-:W-:-:S04]  /*30f0*/  LOP3.LUT R3, R12, UR8, RZ, 0x3c, !PT ;  /* 0x000000080c037c12 */ /* 0x002fc8000f8e3cff */
[----:B------:R-:W-:-:S04]  /*3100*/  SHF.L.U32 R0, R3, 0x1f, RZ ;  /* 0x0000001f03007819 */ /* 0x000fc800000006ff */
[----:B------:R-:W1:Y:S02]  /*3110*/  SYNCS.PHASECHK.TRANS64 P0, [UR7+0xc0], R0 ;  /* 0x0000c000ff0075a7 */ /* 0x000e640008001007 */
[----:B-1----:R-:W-:Y:S05]  /*3120*/  @P0 EXIT ;  /* 0x000000000000094d */ /* 0x002fea0003800000 */
[----:B------:R-:W-:Y:S02]  /*3130*/  SHF.L.U32 R3, R3, 0x1f, RZ ;  /* 0x0000001f03037819 */ /* 0x000fe400000006ff */
[----:B------:R-:W-:-:S07]  /*3140*/  MOV R0, UR7 ;  /* 0x0000000700007c02 */ /* 0x000fce0008000f00 */
.L_x_59:
[----:B-1----:R1:W2:Y:S02]  /*3150*/  SYNCS.PHASECHK.TRANS64.TRYWAIT P0, [R0+URZ+0xc0], R3 ;  /* 0x0000c003000075a7 */ /* 0x0022a400080011ff */
[----:B--2---:R-:W-:Y:S05]  /*3160*/  @!P0 NANOSLEEP.SYNCS 0x989680 ;  /* 0x009896800000895d */ /* 0x004fea0003900000 */
[----:B------:R-:W2:Y:S02]  /*3170*/  @!P0 SYNCS.PHASECHK.TRANS64 P0, [R0+URZ+0xc0], R3 ;  /* 0x0000c003000085a7 */ /* 0x000ea400080010ff */
[----:B--2---:R-:W-:Y:S05]  /*3180*/  @P0 EXIT ;  /* 0x000000000000094d */ /* 0x004fea0003800000 */
[----:B------:R-:W-:Y:S05]  /*3190*/  BRA `(.L_x_59) ;  /* 0xfffffffc00ec7947 */ /* 0x000fea000383ffff */
.L_x_52:
[----:B------:R-:W-:Y:S05]  /*31a0*/  BRA.U UP4, `(.L_x_60) ;  /* 0x0000000d04d87547 */ /* 0x000fea000b800000 */
[----:B------:R-:W1:Y:S01]  /*31b0*/  S2UR UR7, SR_CgaCtaId ;  /* 0x00000000000779c3 */ /* 0x000e620000008800 */
[----:B------:R-:W-:Y:S01]  /*31c0*/  UMOV UR4, 0x40 ;  /* 0x0000004000047882 */ /* 0x000fe20000000000 */
[----:B------:R-:W-:Y:S01]  /*31d0*/  NOP ;  /* 0x0000000000007918 */ /* 0x000fe20000000000 */
[----:B------:R-:W-:Y:S01]  /*31e0*/  UMOV UR6, 0x400 ;  /* 0x0000040000067882 */ /* 0x000fe20000000000 */
[----:B-1----:R-:W-:Y:S02]  /*31f0*/  ULEA UR5, UR7, UR4, 0x18 ;  /* 0x0000000407057291 */ /* 0x002fe4000f8ec0ff */
[----:B------:R-:W-:-:S07]  /*3200*/  ULEA UR6, UR7, UR6, 0x18 ;  /* 0x0000000607067291 */ /* 0x000fce000f8ec0ff */
[----:B------:R-:W1:Y:S02]  /*3210*/  LDS.U8 R0, [UR5+0x1c] ;  /* 0x00001c05ff007984 */ /* 0x000e640008000000 */
[----:B-1----:R-:W-:-:S13]  /*3220*/  ISETP.NE.AND P0, PT, R0, RZ, PT ;  /* 0x000000ff0000720c */ /* 0x002fda0003f05270 */
[----:B------:R-:W-:Y:S05]  /*3230*/  @P0 BRA `(.L_x_61) ;  /* 0x0000000000580947 */ /* 0x000fea0003800000 */
[----:B------:R-:W-:-:S13]  /*3240*/  ELECT P0, URZ, PT ;  /* 0x0000000000ff782f */ /* 0x000fda0003800000 */
[----:B------:R-:W-:Y:S05]  /*3250*/  @!P0 BRA `(.L_x_62) ;  /* 0x0000000000608947 */ /* 0x000fea0003800000 */
[----:B------:R-:W-:Y:S01]  /*3260*/  UMOV UR4, 0x10 ;  /* 0x0000001000047882 */ /* 0x000fe20000000000 */
[----:B------:R-:W-:Y:S01]  /*3270*/  HFMA2 R0, -RZ, RZ, 0, 5.9604644775390625e-08 ;  /* 0x00000001ff007431 */ /* 0x000fe200000001ff */
[----:B------:R-:W-:-:S03]  /*3280*/  MOV R3, 0xffff ;  /* 0x0000ffff00037802 */ /* 0x000fc60000000f00 */
[----:B------:R-:W-:Y:S04]  /*3290*/  DEPBAR.LE SB1, 0x36 ;  /* 0x00009d800000791a */ /* 0x000fe80000000000 */
[----:B------:R-:W1:Y:S02]  /*32a0*/  UTCATOMSWS.FIND_AND_SET.ALIGN UP0, UR4, UR4 ;  /* 0x00000004000475e3 */ /* 0x000e640008000800 */
[----:B-1----:R-:W-:Y:S01]  /*32b0*/  MOV R4, UR4 ;  /* 0x0000000400047c02 */ /* 0x002fe20008000f00 */
[----:B------:R-:W-:Y:S06]  /*32c0*/  BRA.U UP0, `(.L_x_63) ;  /* 0x0000000100187547 */ /* 0x000fec000b800000 */
.L_x_64:
[----:B------:R-:W-:Y:S05]  /*32d0*/  NANOSLEEP 0x64 ;  /* 0x000000640000795d */ /* 0x000fea0003800000 */
[----:B------:R-:W-:-:S05]  /*32e0*/  UMOV UR4, 0x10 ;  /* 0x0000001000047882 */ /* 0x000fca0000000000 */
[----:B------:R-:W-:Y:S04]  /*32f0*/  DEPBAR.LE SB1, 0x36 ;  /* 0x00009d800000791a */ /* 0x000fe80000000000 */
[----:B------:R-:W1:Y:S02]  /*3300*/  UTCATOMSWS.FIND_AND_SET.ALIGN UP0, UR4, UR4 ;  /* 0x00000004000475e3 */ /* 0x000e640008000800 */
[----:B-1----:R-:W-:Y:S01]  /*3310*/  MOV R4, UR4 ;  /* 0x0000000400047c02 */ /* 0x002fe20008000f00 */
[----:B------:R-:W-:Y:S05]  /*3320*/  BRA.U !UP0, `(.L_x_64) ;  /* 0xfffffffd08e87547 */ /* 0x000fea000b83ffff */
.L_x_63:
[-C--:B------:R-:W-:Y:S02]  /*3330*/  SHF.L.U32 R3, R3, R4.reuse, RZ ;  /* 0x0000000403037219 */ /* 0x080fe400000006ff */
[----:B------:R-:W-:Y:S01]  /*3340*/  SHF.L.U32 R0, R0, R4, RZ ;  /* 0x0000000400007219 */ /* 0x000fe200000006ff */
[----:B------:R-:W-:Y:S02]  /*3350*/  IMAD.SHL.U32 R4, R4, 0x20, RZ ;  /* 0x0000002004047824 */ /* 0x000fe400078e00ff */
[----:B------:R1:W-:Y:S04]  /*3360*/  ATOMS.OR RZ, [UR5+0x14], R3 ;  /* 0x00001403ffff798c */ /* 0x0003e8000b000005 */
[----:B------:R1:W-:Y:S04]  /*3370*/  ATOMS.OR RZ, [UR5+0x18], R0 ;  /* 0x00001800ffff798c */ /* 0x0003e8000b000005 */
[----:B------:R1:W-:Y:S01]  /*3380*/  STS [UR6+0x160], R4 ;  /* 0x00016004ff007988 */ /* 0x0003e20008000806 */
[----:B------:R-:W-:Y:S05]  /*3390*/  BRA `(.L_x_62) ;  /* 0x0000000000107947 */ /* 0x000fea0003800000 */
.L_x_61:
[----:B------:R-:W-:Y:S02]  /*33a0*/  MOV R0, 0xffffffff ;  /* 0xffffffff00007802 */ /* 0x000fe40000000f00 */
[----:B------:R-:W-:-:S03]  /*33b0*/  MOV R4, 0x33e0 ;  /* 0x000033e000047802 */ /* 0x000fc60000000f00 */
[----:B------:R1:W-:Y:S04]  /*33c0*/  STS [UR6+0x160], R0 ;  /* 0x00016000ff007988 */ /* 0x0003e80008000806 */
[----:B-1---5:R-:W-:Y:S05]  /*33d0*/  CALL.REL.NOINC `($__internal_1_$__cuda_sm10x_tcgen05_guardrail_trap_phase_invalid_during_alloc) ;  /* 0x0000005000b87944 */ /* 0x022fea0003c00000 */
.L_x_62:
[----:B------:R-:W-:Y:S05]  /*33e0*/  WARPSYNC.ALL ;  /* 0x0000000000007948 */ /* 0x000fea0003800000 */
[----:B------:R-:W2:Y:S01]  /*33f0*/  S2UR UR4, SR_CgaCtaId ;  /* 0x00000000000479c3 */ /* 0x000ea20000008800 */
[----:B------:R-:W-:Y:S01]  /*3400*/  UMOV UR26, 0x400 ;  /* 0x00000400001a7882 */ /* 0x000fe20000000000 */
[----:B------:R-:W-:-:S06]  /*3410*/  NOP ;  /* 0x0000000000007918 */ /* 0x000fcc0000000000 */
[----:B------:R-:W-:Y:S06]  /*3420*/  BAR.ARV 0x6, 0xa0 ;  /* 0x0182800000007b1d */ /* 0x000fec0000002000 */
[----:B------:R-:W3:Y:S01]  /*3430*/  LDCU UR5, c[0x0][0x38c] ;  /* 0x00007180ff0577ac */ /* 0x000ee20008000800 */
[----:B------:R-:W-:Y:S01]  /*3440*/  LOP3.LUT R2, R2, 0xffff, RZ, 0xc0, !PT ;  /* 0x0000ffff02027812 */ /* 0x000fe200078ec0ff */
[----:B------:R-:W-:Y:S01]  /*3450*/  IMAD.MOV.U32 R11, RZ, RZ, 0x1 ;  /* 0x00000001ff0b7424 */ /* 0x000fe200078e00ff */
[----:B------:R-:W-:Y:S01]  /*3460*/  CS2R R8, SRZ ;  /* 0x0000000000087805 */ /* 0x000fe2000001ff00 */
[----:B------:R-:W4:Y:S01]  /*3470*/  LDCU UR7, c[0x0][0x38c] ;  /* 0x00007180ff0777ac */ /* 0x000f220008000800 */
[----:B------:R-:W-:Y:S01]  /*3480*/  R2UR UR27, R2 ;  /* 0x00000000021b72ca */ /* 0x000fe200000e0000 */
[----:B------:R-:W-:Y:S01]  /*3490*/  IMAD.MOV.U32 R10, RZ, RZ, RZ ;  /* 0x000000ffff0a7224 */ /* 0x000fe200078e00ff */
[----:B------:R-:W-:Y:S01]  /*34a0*/  UMOV UR30, URZ ;  /* 0x000000ff001e7c82 */ /* 0x000fe20008000000 */
[----:B------:R-:W-:Y:S01]  /*34b0*/  UMOV UR24, URZ ;  /* 0x000000ff00187c82 */ /* 0x000fe20008000000 */
[----:B--2---:R-:W-:Y:S01]  /*34c0*/  ULEA UR26, UR4, UR26, 0x18 ;  /* 0x0000001a041a7291 */ /* 0x004fe2000f8ec0ff */
[----:B------:R-:W-:Y:S01]  /*34d0*/  UMOV UR38, 0x0 ;  /* 0x0000000000267882 */ /* 0x000fe20000000000 */
[----:B------:R-:W-:-:S02]  /*34e0*/  UMOV UR39, 0x4200490 ;  /* 0x0420049000277882 */ /* 0x000fc40000000000 */
[----:B------:R-:W-:Y:S02]  /*34f0*/  UIADD3 UR4, UPT, UPT, UR26, 0x4400, URZ ;  /* 0x000044001a047890 */ /* 0x000fe4000fffe0ff */
[----:B------:R-:W-:Y:S02]  /*3500*/  UIADD3 UR6, UPT, UPT, UR26, 0x14400, URZ ;  /* 0x000144001a067890 */ /* 0x000fe4000fffe0ff */
[----:B---3--:R-:W-:Y:S01]  /*3510*/  UIADD3 UR5, UPT, UPT, UR5, 0x7f, URZ ;  /* 0x0000007f05057890 */ /* 0x008fe2000fffe0ff */
[----:B-1----:R-:W1:Y:S01]  /*3520*/  LDS R0, [UR26+0x160] ;  /* 0x0001601aff007984 */ /* 0x002e620008000800 */
[----:B------:R-:W-:Y:S01]  /*3530*/  UMOV UR36, 0x0 ;  /* 0x0000000000247882 */ /* 0x000fe20000000000 */
[----:B------:R-:W-:Y:S01]  /*3540*/  UMOV UR37, 0x4200490 ;  /* 0x0420049000257882 */ /* 0x000fe20000000000 */
[----:B------:R-:W-:Y:S02]  /*3550*/  USHF.R.S32.HI UR40, URZ, 0x1f, UR5 ;  /* 0x0000001fff287899 */ /* 0x000fe40008011405 */
[----:B----4-:R-:W-:-:S02]  /*3560*/  UISETP.GE.AND UP4, UPT, UR7, 0x1, UPT ;  /* 0x000000010700788c */ /* 0x010fc4000bf86270 */
[----:B------:R-:W-:Y:S02]  /*3570*/  ULEA.HI UR40, UR40, UR5, URZ, 0x7 ;  /* 0x0000000528287291 */ /* 0x000fe4000f8f38ff */
[----:B------:R-:W-:Y:S02]  /*3580*/  USHF.R.U32.HI UR5, URZ, 0x4, UR4 ;  /* 0x00000004ff057899 */ /* 0x000fe40008011604 */
[----:B------:R-:W-:Y:S02]  /*3590*/  USHF.R.S32.HI UR40, URZ, 0x7, UR40 ;  /* 0x00000007ff287899 */ /* 0x000fe40008011428 */
[----:B------:R-:W-:Y:S02]  /*35a0*/  USHF.R.U32.HI UR4, URZ, 0x4, UR6 ;  /* 0x00000004ff047899 */ /* 0x000fe40008011606 */
[----:B------:R-:W-:Y:S02]  /*35b0*/  UISETP.LT.AND UP0, UPT, UR40, 0x1, UPT ;  /* 0x000000012800788c */ /* 0x000fe4000bf01270 */
[----:B------:R-:W-:-:S02]  /*35c0*/  ULOP3.LUT UR5, UR5, 0x3fff, URZ, 0xc0, !UPT ;  /* 0x00003fff05057892 */ /* 0x000fc4000f8ec0ff */
[----:B------:R-:W-:Y:S02]  /*35d0*/  ULOP3.LUT UR4, UR4, 0x3fff, URZ, 0xc0, !UPT ;  /* 0x00003fff04047892 */ /* 0x000fe4000f8ec0ff */
[----:B------:R-:W-:Y:S02]  /*35e0*/  USEL UR41, UR40, 0x1, !UP0 ;  /* 0x0000000128297887 */ /* 0x000fe4000c000000 */
[----:B------:R-:W-:Y:S02]  /*35f0*/  ULOP3.LUT UR28, UR5, 0x10000, URZ, 0xfc, !UPT ;  /* 0x00010000051c7892 */ /* 0x000fe4000f8efcff */
[----:B------:R-:W-:Y:S02]  /*3600*/  ULOP3.LUT UR29, UR4, 0x10000, URZ, 0xfc, !UPT ;  /* 0x00010000041d7892 */ /* 0x000fe4000f8efcff */
[----:B------:R-:W-:Y:S01]  /*3610*/  UIADD3 UR41, UPT, UPT, -UR41, URZ, URZ ;  /* 0x000000ff29297290 */ /* 0x000fe2000fffe1ff */
[----:B------:R-:W-:Y:S01]  /*3620*/  UMOV UR34, 0x0 ;  /* 0x0000000000227882 */ /* 0x000fe20000000000 */
[----:B------:R-:W-:Y:S01]  /*3630*/  UMOV UR35, 0x4200490 ;  /* 0x0420049000237882 */ /* 0x000fe20000000000 */
[----:B------:R-:W-:Y:S01]  /*3640*/  UMOV UR32, 0x0 ;  /* 0x0000000000207882 */ /* 0x000fe20000000000 */
[----:B------:R-:W-:Y:S01]  /*3650*/  UMOV UR33, 0x4200490 ;  /* 0x0420049000217882 */ /* 0x000fe20000000000 */
[----:B-1----:R-:W-:-:S15]  /*3660*/  R2UR UR42, R0 ;  /* 0x00000000002a72ca */ /* 0x002fde00000e0000 */
.L_x_71:
[----:B------:R-:W-:Y:S02]  /*3670*/  LEA R0, R10, UR26, 0x3 ;  /* 0x0000001a0a007c11 */ /* 0x000fe4000f8e18ff */
[----:B------:R-:W-:Y:S02]  /*3680*/  SHF.L.U32 R5, R9, 0x1f, RZ ;  /* 0x0000001f09057819 */ /* 0x000fe400000006ff */
[----:B------:R-:W-:Y:S01]  /*3690*/  PLOP3.LUT P0, PT, PT, PT, UP4, 0x80, 0x8 ;  /* 0x000000000008781c */ /* 0x000fe20003f0f048 */
[----:B------:R-:W-:Y:S01]  /*36a0*/  VIADD R3, R0, 0xc0 ;  /* 0x000000c000037836 */ /* 0x000fe20000000000 */
[----:B-1----:R-:W1:Y:S02]  /*36b0*/  SYNCS.PHASECHK.TRANS64.TRYWAIT P1, [R0+URZ+0xb0], R5 ;  /* 0x0000b005000075a7 */ /* 0x002e6400080211ff */
[----:B-1-3--:R-:W-:Y:S09]  /*36c0*/  @!P1 BRA `(.L_x_65) ;  /* 0x0000004800889947 */ /* 0x00aff20003800000 */
.L_x_140:
[----:B------:R-:W-:Y:S01]  /*36d0*/  LEA R4, R10, UR26, 0x4 ;  /* 0x0000001a0a047c11 */ /* 0x000fe2000f8e20ff */
[----:B------:R-:W-:Y:S01]  /*36e0*/  @UP4 ULEA UR4, UR24, UR26, 0x3 ;  /* 0x0000001a18044291 */ /* 0x000fe2000f8e18ff */
[----:B------:R-:W-:Y:S01]  /*36f0*/  PLOP3.LUT P2, PT, PT, PT, PT, 0x80, 0x8 ;  /* 0x000000000008781c */ /* 0x000fe20003f4f070 */
[----:B------:R-:W-:Y:S01]  /*3700*/  ULEA UR31, UR30, UR26, 0x3 ;  /* 0x0000001a1e1f7291 */ /* 0x000fe2000f8e18ff */
[----:B------:R-:W-:Y:S02]  /*3710*/  PRMT R3, RZ, 0x654, R3 ;  /* 0x00000654ff037816 */ /* 0x000fe40000000003 */
[----:B-1----:R-:W1:Y:S01]  /*3720*/  LDS.128 R4, [R4+0x140] ;  /* 0x0001400004047984 */ /* 0x002e620000000c00 */
[----:B------:R-:W-:Y:S02]  /*3730*/  @P0 SHF.L.U32 R2, R8, 0x1f, RZ ;  /* 0x0000001f08020819 */ /* 0x000fe400000006ff */
[----:B------:R-:W-:Y:S01]  /*3740*/  SHF.L.U32 R0, R11, 0x1f, RZ ;  /* 0x0000001f0b007819 */ /* 0x000fe200000006ff */
[----:B------:R-:W-:Y:S01]  /*3750*/  @!PT LDS RZ, [RZ] ;  /* 0x00000000fffff984 */ /* 0x000fe20000000800 */
[----:B------:R-:W-:Y:S01]  /*3760*/  @!PT LDS RZ, [RZ] ;  /* 0x00000000fffff984 */ /* 0x000fe20000000800 */
[----:B------:R-:W-:Y:S01]  /*3770*/  @!PT LDS RZ, [RZ] ;  /* 0x00000000fffff984 */ /* 0x000fe20000000800 */
[----:B------:R-:W-:Y:S01]  /*3780*/  @!PT LDS RZ, [RZ] ;  /* 0x00000000fffff984 */ /* 0x000fe20000000800 */
[----:B------:R2:W-:Y:S06]  /*3790*/  MEMBAR.ALL.CTA ;  /* 0x0000000000007992 */ /* 0x0005ec0000008000 */
[----:B--2---:R-:W2:Y:S02]  /*37a0*/  FENCE.VIEW.ASYNC.S ;  /* 0x00000000000073c6 */ /* 0x004ea40000000000 */
[----:B--2---:R2:W-:Y:S01]  /*37b0*/  SYNCS.ARRIVE.TRANS64.RED.A1T0 RZ, [R3+URZ], RZ ;  /* 0x000000ff03ff79a7 */ /* 0x0045e200081004ff */
[----:B------:R2:W3:Y:S01]  /*37c0*/  @P0 SYNCS.PHASECHK.TRANS64.TRYWAIT P2, [UR4], R2 ;  /* 0x00000002ff0005a7 */ /* 0x0004e20008041104 */
[----:B------:R-:W-:Y:S01]  /*37d0*/  ULEA.HI UR4, UR30, UR30, URZ, 0x1 ;  /* 0x0000001e1e047291 */ /* 0x000fe2000f8f08ff */
[----:B-1----:R-:W-:-:S03]  /*37e0*/  LOP3.LUT P1, RZ, R6, 0x1, RZ, 0xc0, !PT ;  /* 0x0000000106ff7812 */ /* 0x002fc6000782c0ff */
[----:B------:R-:W-:Y:S02]  /*37f0*/  USHF.L.U32 UR11, UR4, 0x6, URZ ;  /* 0x00000006040b7899 */ /* 0x000fe400080006ff */
[----:B------:R-:W-:Y:S02]  /*3800*/  ULOP3.LUT UR4, UR4, 0xffe, URZ, 0xc0, !UPT ;  /* 0x00000ffe04047892 */ /* 0x000fe4000f8ec0ff */
[----:B------:R-:W-:Y:S02]  /*3810*/  ULOP3.LUT UR11, UR11, 0xffffff80, URZ, 0xc0, !UPT ;  /* 0xffffff800b0b7892 */ /* 0x000fe4000f8ec0ff */
[----:B------:R-:W-:Y:S02]  /*3820*/  UIADD3 UR4, UPT, UPT, -UR4, UR30, URZ ;  /* 0x0000001e04047290 */ /* 0x000fe4000fffe1ff */
[----:B------:R-:W-:Y:S01]  /*3830*/  UIADD3 UR11, UPT, UPT, UR42, UR11, URZ ;  /* 0x0000000b2a0b7290 */ /* 0x000fe2000fffe0ff */
[----:B------:R-:W1:Y:S03]  /*3840*/  SYNCS.PHASECHK.TRANS64.TRYWAIT P0, [UR31+0xf0], R0 ;  /* 0x0000f000ff0075a7 */ /* 0x000e66000800111f */
[----:B------:R-:W-:Y:S01]  /*3850*/  ULEA UR11, UR4, UR11, 0x14 ;  /* 0x0000000b040b7291 */ /* 0x000fe2000f8ea0ff */
[----:B-123--:R-:W-:Y:S11]  /*3860*/  @!P0 BRA `(.L_x_66) ;  /* 0x0000004800348947 */ /* 0x00eff60003800000 */
.L_x_142:
[----:B------:R-:W-:Y:S01]  /*3870*/  IADD3 R10, PT, PT, R10, 0x1, RZ ;  /* 0x000000010a0a7810 */ /* 0x000fe20007ffe0ff */
[----:B------:R-:W-:Y:S06]  /*3880*/  BRA.U !UP4, `(.L_x_67) ;  /* 0x000000010cc07547 */ /* 0x000fec000b800000 */
[----:B------:R-:W-:Y:S01]  /*3890*/  UPLOP3.LUT UP2, UPT, UPT, UPT, UPT, 0x40, 0x4 ;  /* 0x000000000004789c */ /* 0x000fe20003f4e870 */
[----:B------:R-:W-:Y:S01]  /*38a0*/  UMOV UR23, UR41 ;  /* 0x0000002900177c82 */ /* 0x000fe20008000000 */
[----:B------:R-:W-:Y:S01]  /*38b0*/  UMOV UR22, UR40 ;  /* 0x0000002800167c82 */ /* 0x000fe20008000000 */
[----:B------:R-:W-:-:S08]  /*38c0*/  UMOV UR10, UR24 ;  /* 0x00000018000a7c82 */ /* 0x000fd00008000000 */
.L_x_70:
[----:B------:R-:W-:Y:S02]  /*38d0*/  UIADD3 UR23, UPT, UPT, UR23, 0x1, URZ ;  /* 0x0000000117177890 */ /* 0x000fe4000fffe0ff */
[----:B--2---:R-:W-:Y:S02]  /*38e0*/  ULEA UR5, UR10, UR26, 0x3 ;  /* 0x0000001a0a057291 */ /* 0x004fe4000f8e18ff */
[----:B------:R-:W-:Y:S01]  /*38f0*/  UISETP.NE.AND UP3, UPT, UR23, URZ, UPT ;  /* 0x000000ff1700728c */ /* 0x000fe2000bf65270 */
[----:B---3--:R-:W-:Y:S10]  /*3900*/  @P2 BRA `(.L_x_68) ;  /* 0x00000000000c2947 */ /* 0x008ff40003800000 */
[----:B-1----:R-:W-:Y:S04]  /*3910*/  SHF.L.U32 R3, R8, 0x1f, RZ ;  /* 0x0000001f08037819 */ /* 0x002fe800000006ff */
[----:B------:R-:W1:Y:S02]  /*3920*/  SYNCS.PHASECHK.TRANS64.TRYWAIT P0, [UR5], R3 ;  /* 0x00000003ff0075a7 */ /* 0x000e640008001105 */
[----:B-1----:R-:W-:Y:S05]  /*3930*/  @!P0 BRA `(.L_x_69) ;  /* 0x0000004800188947 */ /* 0x002fea0003800000 */
.L_x_68:
[----:B------:R-:W-:Y:S01]  /*3940*/  UISETP.NE.AND UP0, UPT, UR22, 0x1, UPT ;  /* 0x000000011600788c */ /* 0x000fe2000bf05270 */
[----:B------:R-:W-:Y:S01]  /*3950*/  PLOP3.LUT P2, PT, PT, PT, PT, 0x80, 0x8 ;  /* 0x000000000008781c */ /* 0x000fe20003f4f070 */
[----:B------:R-:W-:Y:S02]  /*3960*/  UIADD3 UR4, UPT, UPT, UR10, 0x1, URZ ;  /* 0x000000010a047890 */ /* 0x000fe4000fffe0ff */
[----:B------:R-:W-:Y:S02]  /*3970*/  UIADD3 UR25, UPT, UPT, UR5, 0x40, URZ ;  /* 0x0000004005197890 */ /* 0x000fe4000fffe0ff */
[----:B------:R-:W-:Y:S01]  /*3980*/  UISETP.NE.AND UP1, UPT, UR4, 0x8, UPT ;  /* 0x000000080400788c */ /* 0x000fe2000bf25270 */
[----:B------:R-:W-:Y:S01]  /*3990*/  PLOP3.LUT P0, PT, PT, PT, UP0, 0x80, 0x8 ;  /* 0x000000000008781c */ /* 0x000fe20003f0f008 */
[----:B------:R-:W-:Y:S02]  /*39a0*/  UIADD3 UR22, UPT, UPT, UR22, -0x1, URZ ;  /* 0xffffffff16167890 */ /* 0x000fe4000fffe0ff */
[----:B------:R-:W-:Y:S02]  /*39b0*/  USEL UR6, URZ, 0x1, UP1 ;  /* 0x00000001ff067887 */ /* 0x000fe40008800000 */
[----:B------:R-:W-:Y:S01]  /*39c0*/  USEL UR24, UR4, URZ, UP1 ;  /* 0x000000ff04187287 */ /* 0x000fe20008800000 */
[----:B------:R-:W-:Y:S01]  /*39d0*/  UMOV UR7, 0x40004040 ;  /* 0x4000404000077882 */ /* 0x000fe20000000000 */
[----:B------:R-:W-:Y:S02]  /*39e0*/  UMOV UR5, 0x40004040 ;  /* 0x4000404000057882 */ /* 0x000fe40000000000 */
[----:B------:R-:W-:Y:S01]  /*39f0*/  @UP0 ULEA UR4, UR24, UR26, 0x3 ;  /* 0x0000001a18040291 */ /* 0x000fe2000f8e18ff */
[----:B------:R-:W-:Y:S01]  /*3a00*/  LOP3.LUT R8, R8, UR6, RZ, 0x3c, !PT ;  /* 0x0000000608087c12 */ /* 0x000fe2000f8e3cff */
[----:B------:R-:W-:Y:S01]  /*3a10*/  ULEA UR6, UR10, UR29, 0xa ;  /* 0x0000001d0a067291 */ /* 0x000fe2000f8e50ff */
[----:B------:R-:W-:Y:S02]  /*3a20*/  UMOV UR21, 0x40004040 ;  /* 0x4000404000157882 */ /* 0x000fe40000000000 */
[----:B-1----:R-:W-:Y:S01]  /*3a30*/  @P0 SHF.L.U32 R0, R8, 0x1f, RZ ;  /* 0x0000001f08000819 */ /* 0x002fe200000006ff */
[----:B------:R-:W-:Y:S02]  /*3a40*/  UIADD3 UR20, UPT, UPT, UR6, 0x2, URZ ;  /* 0x0000000206147890 */ /* 0x000fe4000fffe0ff */
[----:B------:R-:W-:Y:S01]  /*3a50*/  UIADD3 UR16, UPT, UPT, UR6, 0x4, URZ ;  /* 0x0000000406107890 */ /* 0x000fe2000fffe0ff */
[----:B------:R2:W3:Y:S01]  /*3a60*/  @P0 SYNCS.PHASECHK.TRANS64.TRYWAIT P2, [UR4], R0 ;  /* 0x00000000ff0005a7 */ /* 0x0004e20008041104 */
[----:B------:R-:W-:Y:S02]  /*3a70*/  ULEA UR4, UR10, UR28, 0x9 ;  /* 0x0000001c0a047291 */ /* 0x000fe4000f8e48ff */
[----:B------:R-:W-:Y:S02]  /*3a80*/  UIADD3 UR12, UPT, UPT, UR6, 0x6, URZ ;  /* 0x00000006060c7890 */ /* 0x000fe4000fffe0ff */
[----:B------:R-:W-:Y:S02]  /*3a90*/  UIADD3 UR18, UPT, UPT, UR4, 0x2, URZ ;  /* 0x0000000204127890 */ /* 0x000fe4000fffe0ff */
[----:B------:R-:W-:Y:S02]  /*3aa0*/  UIADD3 UR14, UPT, UPT, UR4, 0x4, URZ ;  /* 0x00000004040e7890 */ /* 0x000fe4000fffe0ff */
[----:B------:R-:W-:Y:S01]  /*3ab0*/  UIADD3 UR8, UPT, UPT, UR4, 0x6, URZ ;  /* 0x0000000604087890 */ /* 0x000fe2000fffe0ff */
[----:B------:R2:W-:Y:S01]  /*3ac0*/  UTCQMMA gdesc[UR4], gdesc[UR6], tmem[UR11], tmem[UR38], idesc[UR39], UP2 ;  /* 0x00ff2606040075ea */ /* 0x0005e2000900030b */
[----:B------:R-:W-:Y:S01]  /*3ad0*/  UPLOP3.LUT UP2, UPT, UPT, UPT, UPT, 0x80, 0x8 ;  /* 0x000000000008789c */ /* 0x000fe20003f4f070 */
[----:B------:R-:W-:Y:S01]  /*3ae0*/  UMOV UR19, 0x40004040 ;  /* 0x4000404000137882 */ /* 0x000fe20000000000 */
[----:B------:R-:W-:Y:S01]  /*3af0*/  UMOV UR17, 0x40004040 ;  /* 0x4000404000117882 */ /* 0x000fe20000000000 */
[----:B------:R2:W-:Y:S01]  /*3b00*/  UTCQMMA gdesc[UR18], gdesc[UR20], tmem[UR11], tmem[UR36], idesc[UR37], UPT ;  /* 0x00ff2414120075ea */ /* 0x0005e2000b80030b */
[----:B------:R-:W-:Y:S01]  /*3b10*/  UMOV UR15, 0x40004040 ;  /* 0x40004040000f7882 */ /* 0x000fe20000000000 */
[----:B------:R-:W-:Y:S01]  /*3b20*/  UMOV UR13, 0x40004040 ;  /* 0x40004040000d7882 */ /* 0x000fe20000000000 */
[----:B------:R-:W-:Y:S01]  /*3b30*/  UMOV UR9, 0x40004040 ;  /* 0x4000404000097882 */ /* 0x000fe20000000000 */
[----:B------:R2:W-:Y:S01]  /*3b40*/  UTCQMMA gdesc[UR14], gdesc[UR16], tmem[UR11], tmem[UR34], idesc[UR35], UPT ;  /* 0x00ff22100e0075ea */ /* 0x0005e2000b80030b */
[----:B------:R2:W-:Y:S01]  /*3b50*/  UTCQMMA gdesc[UR8], gdesc[UR12], tmem[UR11], tmem[UR32], idesc[UR33], UPT ;  /* 0x00ff200c080075ea */ /* 0x0005e2000b80030b */
[----:B------:R2:W-:Y:S01]  /*3b60*/  UTCBAR.MULTICAST [UR25], URZ, UR27 ;  /* 0x000000ff190073e9 */ /* 0x0005e2000800081b */
[----:B------:R-:W-:Y:S01]  /*3b70*/  UMOV UR10, UR24 ;  /* 0x00000018000a7c82 */ /* 0x000fe20008000000 */
[----:B------:R-:W-:Y:S05]  /*3b80*/  BRA.U UP3, `(.L_x_70) ;  /* 0xfffffffd03507547 */ /* 0x000fea000b83ffff */
.L_x_67:
[----:B--2---:R-:W-:Y:S01]  /*3b90*/  UIADD3 UR4, UPT, UPT, UR30, 0x1, URZ ;  /* 0x000000011e047890 */ /* 0x004fe2000fffe0ff */
[C---:B------:R-:W-:Y:S01]  /*3ba0*/  ISETP.NE.AND P0, PT, R10.reuse, 0x2, PT ;  /* 0x000000020a00780c */ /* 0x040fe20003f05270 */
[----:B------:R-:W-:Y:S02]  /*3bb0*/  UIADD3 UR5, UPT, UPT, UR31, 0xd0, URZ ;  /* 0x000000d01f057890 */ /* 0x000fe4000fffe0ff */
[----:B------:R-:W-:Y:S01]  /*3bc0*/  UISETP.NE.AND UP0, UPT, UR4, 0x4, UPT ;  /* 0x000000040400788c */ /* 0x000fe2000bf05270 */
[----:B-1----:R-:W-:Y:S02]  /*3bd0*/  SEL R0, RZ, 0x1, P0 ;  /* 0x00000001ff007807 */ /* 0x002fe40000000000 */
[----:B------:R-:W-:Y:S01]  /*3be0*/  SEL R10, R10, RZ, P0 ;  /* 0x000000ff0a0a7207 */ /* 0x000fe20000000000 */
[----:B------:R-:W-:Y:S01]  /*3bf0*/  USEL UR6, URZ, 0x1, UP0 ;  /* 0x00000001ff067887 */ /* 0x000fe20008000000 */
[----:B------:R-:W-:Y:S01]  /*3c00*/  LOP3.LUT R9, R9, R0, RZ, 0x3c, !PT ;  /* 0x0000000009097212 */ /* 0x000fe200078e3cff */
[----:B------:R-:W-:Y:S01]  /*3c10*/  USEL UR30, UR4, URZ, UP0 ;  /* 0x000000ff041e7287 */ /* 0x000fe20008000000 */
[----:B------:R1:W-:Y:S03]  /*3c20*/  UTCBAR [UR5], URZ ;  /* 0x000000ff050073e9 */ /* 0x0003e600080000ff */
[----:B------:R-:W-:Y:S01]  /*3c30*/  LOP3.LUT R11, R11, UR6, RZ, 0x3c, !PT ;  /* 0x000000060b0b7c12 */ /* 0x000fe2000f8e3cff */
[----:B------:R-:W-:Y:S07]  /*3c40*/  @P1 BRA `(.L_x_71) ;  /* 0xfffffff800881947 */ /* 0x000fee000383ffff */
[----:B------:R-:W2:Y:S01]  /*3c50*/  S2UR UR8, SR_CgaCtaId ;  /* 0x00000000000879c3 */ /* 0x000ea20000008800 */
[----:B------:R-:W-:Y:S01]  /*3c60*/  ELECT P0, URZ, PT ;  /* 0x0000000000ff782f */ /* 0x000fe20003800000 */
[----:B------:R-:W-:Y:S01]  /*3c70*/  IMAD.MOV.U32 R0, RZ, RZ, 0x1 ;  /* 0x00000001ff007424 */ /* 0x000fe200078e00ff */
[----:B------:R-:W-:Y:S01]  /*3c80*/  UIADD3 UR26, UPT, UPT, UR26, 0xf0, URZ ;  /* 0x000000f01a1a7890 */ /* 0x000fe2000fffe0ff */
[----:B------:R-:W-:Y:S01]  /*3c90*/  SHF.L.U32 R3, R11, 0x1f, RZ ;  /* 0x0000001f0b037819 */ /* 0x000fe200000006ff */
[----:B------:R-:W-:-:S03]  /*3ca0*/  UMOV UR4, 0x40 ;  /* 0x0000004000047882 */ /* 0x000fc60000000000 */
[----:B------:R-:W-:Y:S01]  /*3cb0*/  UVIRTCOUNT.DEALLOC.SMPOOL 0x80 ;  /* 0x000000800000784c */ /* 0x000fe20000000000 */
[----:B--2---:R-:W-:Y:S02]  /*3cc0*/  ULEA UR8, UR8, UR4, 0x18 ;  /* 0x0000000408087291 */ /* 0x004fe4000f8ec0ff */
[----:B------:R-:W-:-:S07]  /*3cd0*/  ULEA UR4, UR30, UR26, 0x3 ;  /* 0x0000001a1e047291 */ /* 0x000fce000f8e18ff */
[----:B------:R2:W-:Y:S02]  /*3ce0*/  @P0 STS.U8 [UR8+0x1c], R0 ;  /* 0x00001c00ff000988 */ /* 0x0005e40008000008 */
[----:B------:R-:W4:Y:S02]  /*3cf0*/  SYNCS.PHASECHK.TRANS64.TRYWAIT P0, [UR4], R3 ;  /* 0x00000003ff0075a7 */ /* 0x000f240008001104 */
[----:B--2-4-:R-:W-:Y:S05]  /*3d00*/  @!P0 BRA `(.L_x_72) ;  /* 0x00000044003c8947 */ /* 0x014fea0003800000 */
.L_x_145:
[----:B------:R-:W-:-:S04]  /*3d10*/  UIADD3 UR4, UPT, UPT, UR30, 0x1, URZ ;  /* 0x000000011e047890 */ /* 0x000fc8000fffe0ff */
[----:B------:R-:W-:-:S04]  /*3d20*/  UISETP.NE.AND UP0, UPT, UR4, 0x4, UPT ;  /* 0x000000040400788c */ /* 0x000fc8000bf05270 */
[----:B------:R-:W-:Y:S02]  /*3d30*/  USEL UR6, URZ, 0x1, UP0 ;  /* 0x00000001ff067887 */ /* 0x000fe40008000000 */
[----:B------:R-:W-:-:S04]  /*3d40*/  USEL UR4, UR4, URZ, UP0 ;  /* 0x000000ff04047287 */ /* 0x000fc80008000000 */
[----:B-1----:R-:W-:Y:S01]  /*3d50*/  ULEA UR5, UR4, UR26, 0x3 ;  /* 0x0000001a04057291 */ /* 0x002fe2000f8e18ff */
[----:B------:R-:W-:-:S04]  /*3d60*/  LOP3.LUT R2, R11, UR6, RZ, 0x3c, !PT ;  /* 0x000000060b027c12 */ /* 0x000fc8000f8e3cff */
[----:B--2---:R-:W-:-:S04]  /*3d70*/  SHF.L.U32 R3, R2, 0x1f, RZ ;  /* 0x0000001f02037819 */ /* 0x004fc800000006ff */
[----:B------:R-:W1:Y:S02]  /*3d80*/  SYNCS.PHASECHK.TRANS64.TRYWAIT P0, [UR5], R3 ;  /* 0x00000003ff0075a7 */ /* 0x000e640008001105 */
[----:B-1----:R-:W-:Y:S05]  /*3d90*/  @!P0 BRA `(.L_x_73) ;  /* 0x0000004400308947 */ /* 0x002fea0003800000 */
.L_x_147:
        /* <DEDUP_REMOVED lines=9> */
.L_x_149:
[----:B------:R-:W-:-:S04]  /*3e30*/  UIADD3 UR4, UPT, UPT, UR4, 0x1, URZ ;  /* 0x0000000104047890 */ /* 0x000fc8000fffe0ff */
[----:B------:R-:W-:-:S04]  /*3e40*/  UISETP.NE.AND UP0, UPT, UR4, 0x4, UPT ;  /* 0x000000040400788c */ /* 0x000fc8000bf05270 */
[----:B------:R-:W-:Y:S02]  /*3e50*/  USEL UR5, URZ, 0x1, UP0 ;  /* 0x00000001ff057887 */ /* 0x000fe40008000000 */
[----:B------:R-:W-:-:S04]  /*3e60*/  USEL UR4, UR4, URZ, UP0 ;  /* 0x000000ff04047287 */ /* 0x000fc80008000000 */
[----:B------:R-:W-:Y:S01]  /*3e70*/  ULEA UR4, UR4, UR26, 0x3 ;  /* 0x0000001a04047291 */ /* 0x000fe2000f8e18ff */
[----:B-1----:R-:W-:-:S04]  /*3e80*/  LOP3.LUT R3, R2, UR5, RZ, 0x3c, !PT ;  /* 0x0000000502037c12 */ /* 0x002fc8000f8e3cff */
[----:B------:R-:W-:-:S04]  /*3e90*/  SHF.L.U32 R3, R3, 0x1f, RZ ;  /* 0x0000001f03037819 */ /* 0x000fc800000006ff */
[----:B------:R-:W1:Y:S02]  /*3ea0*/  SYNCS.PHASECHK.TRANS64.TRYWAIT P0, [UR4], R3 ;  /* 0x00000003ff0075a7 */ /* 0x000e640008001104 */
[----:B-1----:R-:W-:Y:S05]  /*3eb0*/  @!P0 BRA `(.L_x_75) ;  /* 0x0000004400188947 */ /* 0x002fea0003800000 */
.L_x_151:
[----:B------:R-:W-:Y:S01]  /*3ec0*/  NOP ;  /* 0x0000000000007918 */ /* 0x000fe20000000000 */
[----:B-1----:R-:W1:Y:S01]  /*3ed0*/  LDS R0, [UR8+0x14] ;  /* 0x00001408ff007984 */ /* 0x002e620008000800 */
[----:B------:R-:W-:Y:S01]  /*3ee0*/  ULOP3.LUT UR4, UR42, 0xffff, URZ, 0xc0, !UPT ;  /* 0x0000ffff2a047892 */ /* 0x000fe2000f8ec0ff */
[----:B------:R-:W-:Y:S01]  /*3ef0*/  UMOV UR5, 0xffff ;  /* 0x0000ffff00057882 */ /* 0x000fe20000000000 */
[----:B------:R-:W-:Y:S02]  /*3f00*/  UMOV UR6, 0x1 ;  /* 0x0000000100067882 */ /* 0x000fe40000000000 */
[----:B------:R-:W-:-:S04]  /*3f10*/  USHF.R.U32.HI UR4, URZ, 0x5, UR4 ;  /* 0x00000005ff047899 */ /* 0x000fc80008011604 */
[----:B------:R-:W-:Y:S02]  /*3f20*/  USHF.L.U32 UR5, UR5, UR4, URZ ;  /* 0x0000000405057299 */ /* 0x000fe400080006ff */
[----:B------:R-:W-:-:S04]  /*3f30*/  USHF.L.U32 UR4, UR6, UR4, URZ ;  /* 0x0000000406047299 */ /* 0x000fc800080006ff */
[----:B-1----:R-:W-:-:S04]  /*3f40*/  LOP3.LUT R0, R0, UR5, RZ, 0xc0, !PT ;  /* 0x0000000500007c12 */ /* 0x002fc8000f8ec0ff */
[----:B------:R-:W-:-:S13]  /*3f50*/  ISETP.NE.AND P0, PT, R0, UR5, PT ;  /* 0x0000000500007c0c */ /* 0x000fda000bf05270 */
[----:B------:R-:W-:Y:S05]  /*3f60*/  @P0 BRA `(.L_x_76) ;  /* 0x0000000000580947 */ /* 0x000fea0003800000 */
[----:B------:R-:W1:Y:S02]  /*3f70*/  LDS R0, [UR8+0x18] ;  /* 0x00001808ff007984 */ /* 0x000e640008000800 */
[----:B-1----:R-:W-:-:S04]  /*3f80*/  LOP3.LUT R0, R0, UR4, RZ, 0xc0, !PT ;  /* 0x0000000400007c12 */ /* 0x002fc8000f8ec0ff */
[----:B------:R-:W-:-:S13]  /*3f90*/  ISETP.NE.AND P0, PT, R0, UR4, PT ;  /* 0x0000000400007c0c */ /* 0x000fda000bf05270 */
[----:B------:R-:W-:Y:S05]  /*3fa0*/  @P0 BRA `(.L_x_77) ;  /* 0x00000000003c0947 */ /* 0x000fea0003800000 */
[----:B------:R-:W1:Y:S01]  /*3fb0*/  S2R R2, SR_LANEID ;  /* 0x0000000000027919 */ /* 0x000e620000000000 */
[----:B------:R-:W-:Y:S01]  /*3fc0*/  ULOP3.LUT UR5, URZ, UR5, URZ, 0x33, !UPT ;  /* 0x00000005ff057292 */ /* 0x000fe2000f8e33ff */
[----:B------:R-:W-:Y:S01]  /*3fd0*/  LOP3.LUT R4, RZ, UR4, RZ, 0x33, !PT ;  /* 0x00000004ff047c12 */ /* 0x000fe2000f8e33ff */
[----:B------:R-:W-:Y:S02]  /*3fe0*/  VOTEU.ANY UR4, UPT, PT ;  /* 0x0000000000047886 */ /* 0x000fe400038e0100 */
[----:B------:R-:W-:Y:S01]  /*3ff0*/  UFLO.U32 UR4, UR4 ;  /* 0x00000004000472bd */ /* 0x000fe200080e0000 */
[----:B------:R-:W2:Y:S01]  /*4000*/  REDUX UR6, R4 ;  /* 0x00000000040673c4 */ /* 0x000ea20000000000 */
[----:B------:R-:W-:-:S06]  /*4010*/  IMAD.U32 R0, RZ, RZ, UR5 ;  /* 0x00000005ff007e24 */ /* 0x000fcc000f8e00ff */
[----:B------:R4:W-:Y:S01]  /*4020*/  UTCATOMSWS.AND URZ, UR5 ;  /* 0x0000000500ff79e3 */ /* 0x0009e20008000000 */
[----:B------:R-:W3:Y:S01]  /*4030*/  REDUX UR7, R0 ;  /* 0x00000000000773c4 */ /* 0x000ee20000000000 */
[----:B-1----:R-:W-:Y:S01]  /*4040*/  ISETP.EQ.U32.AND P0, PT, R2, UR4, PT ;  /* 0x0000000402007c0c */ /* 0x002fe2000bf02070 */
[----:B--2---:R-:W-:Y:S01]  /*4050*/  IMAD.U32 R2, RZ, RZ, UR6 ;  /* 0x00000006ff027e24 */ /* 0x004fe2000f8e00ff */
[----:B---3--:R-:W-:-:S11]  /*4060*/  MOV R3, UR7 ;  /* 0x0000000700037c02 */ /* 0x008fd60008000f00 */
[----:B------:R4:W-:Y:S04]  /*4070*/  @P0 ATOMS.AND RZ, [UR8+0x14], R3 ;  /* 0x00001403ffff098c */ /* 0x0009e8000a800008 */
[----:B------:R4:W-:Y:S01]  /*4080*/  @P0 ATOMS.AND RZ, [UR8+0x18], R2 ;  /* 0x00001802ffff098c */ /* 0x0009e2000a800008 */
[----:B------:R-:W-:Y:S05]  /*4090*/  BRA `(.L_x_78) ;  /* 0x0000000000147947 */ /* 0x000fea0003800000 */
.L_x_77:
[----:B------:R-:W-:Y:S02]  /*40a0*/  MOV R2, 0x40c0 ;  /* 0x000040c000027802 */ /* 0x000fe40000000f00 */
[----:B---3-5:R-:W-:Y:S05]  /*40b0*/  CALL.REL.NOINC `($__internal_0_$__cuda_sm10x_tcgen05_guardrail_trap_col_being_dealloced_not_returned_by_alloc) ;  /* 0x0000004400747944 */ /* 0x028fea0003c00000 */
[----:B------:R-:W-:Y:S05]  /*40c0*/  BRA `(.L_x_78) ;  /* 0x0000000000087947 */ /* 0x000fea0003800000 */
.L_x_76:
[----:B------:R-:W-:Y:S02]  /*40d0*/  MOV R2, 0x40f0 ;  /* 0x000040f000027802 */ /* 0x000fe40000000f00 */
[----:B---3-5:R-:W-:Y:S05]  /*40e0*/  CALL.REL.NOINC `($__internal_2_$__cuda_sm10x_tcgen05_guardrail_trap_unallocated_columns_being_dealloced) ;  /* 0x0000004400807944 */ /* 0x028fea0003c00000 */
.L_x_78:
[----:B------:R-:W-:Y:S01]  /*40f0*/  NOP ;  /* 0x0000000000007918 */ /* 0x000fe20000000000 */
[----:B----4-:R-:W-:Y:S05]  /*4100*/  EXIT ;  /* 0x000000000000794d */ /* 0x010fea0003800000 */
.L_x_60:
[----:B------:R-:W-:-:S09]  /*4110*/  UISETP.NE.OR UP0, UPT, UR17, 0x3, !UP3 ;  /* 0x000000031100788c */ /* 0x000fd2000df05670 */
[----:B------:R-:W-:Y:S05]  /*4120*/  BRA.U UP0, `(.L_x_79) ;  /* 0x0000000d00807547 */ /* 0x000fea000b800000 */
[----:B------:R-:W1:Y:S01]  /*4130*/  S2UR UR10, SR_CgaCtaId ;  /* 0x00000000000a79c3 */ /* 0x000e620000008800 */
[----:B------:R-:W2:Y:S01]  /*4140*/  LDCU UR32, c[0x0][0x370] ;  /* 0x00006e00ff2077ac */ /* 0x000ea20008000800 */
[----:B------:R-:W-:Y:S02]  /*4150*/  HFMA2 R13, -RZ, RZ, 0, 0 ;  /* 0x00000000ff0d7431 */ /* 0x000fe400000001ff */
[----:B------:R-:W-:Y:S01]  /*4160*/  IMAD.MOV.U32 R15, RZ, RZ, 0x1 ;  /* 0x00000001ff0f7424 */ /* 0x000fe200078e00ff */
[----:B------:R-:W-:Y:S01]  /*4170*/  MOV R7, 0x1000 ;  /* 0x0000100000077802 */ /* 0x000fe20000000f00 */
[----:B------:R-:W2:Y:S01]  /*4180*/  LDCU.128 UR28, c[0x0][0xb10] ;  /* 0x00016200ff1c77ac */ /* 0x000ea20008000c00 */
[----:B------:R-:W-:Y:S01]  /*4190*/  IMAD.MOV.U32 R14, RZ, RZ, RZ ;  /* 0x000000ffff0e7224 */ /* 0x000fe200078e00ff */
[----:B------:R-:W3:Y:S01]  /*41a0*/  LDC.64 R16, c[0x0][0x348] ;  /* 0x0000d200ff107b82 */ /* 0x000ee20000000a00 */
[----:B------:R-:W4:Y:S01]  /*41b0*/  LDCU UR27, c[0x0][0x374] ;  /* 0x00006e80ff1b77ac */ /* 0x000f220008000800 */
[----:B------:R-:W1:Y:S06]  /*41c0*/  LDCU UR15, c[0x0][0xb0c] ;  /* 0x00016180ff0f77ac */ /* 0x000e6c0008000800 */
[----:B------:R-:W3:Y:S01]  /*41d0*/  LDC.64 R2, c[0x0][0x888] ;  /* 0x00022200ff027b82 */ /* 0x000ee20000000a00 */
[----:B------:R-:W1:Y:S01]  /*41e0*/  LDCU UR39, c[0x0][0xb20] ;  /* 0x00016400ff2777ac */ /* 0x000e620008000800 */
[----:B------:R-:W1:Y:S06]  /*41f0*/  LDCU UR4, c[0x0][0xb30] ;  /* 0x00016600ff0477ac */ /* 0x000e6c0008000800 */
[----:B------:R-:W3:Y:S01]  /*4200*/  LDC.64 R4, c[0x0][0x890] ;  /* 0x00022400ff047b82 */ /* 0x000ee20000000a00 */
[----:B------:R-:W-:Y:S01]  /*4210*/  UMOV UR21, 0x400 ;  /* 0x0000040000157882 */ /* 0x000fe20000000000 */
[----:B--2---:R-:W-:-:S02]  /*4220*/  UIMAD.WIDE.U32 UR6, UR32, UR28, URZ ;  /* 0x0000001c200672a5 */ /* 0x004fc4000f8e00ff */
[----:B----4-:R-:W-:Y:S02]  /*4230*/  UIMAD.WIDE.U32 UR8, UR27, UR31, URZ ;  /* 0x0000001f1b0872a5 */ /* 0x010fe4000f8e00ff */
[----:B-1----:R-:W-:Y:S02]  /*4240*/  ULEA UR21, UR10, UR21, 0x18 ;  /* 0x000000150a157291 */ /* 0x002fe4000f8ec0ff */
[----:B------:R-:W-:Y:S02]  /*4250*/  UPLOP3.LUT UP3, UPT, UPT, UPT, UPT, 0x40, 0x4 ;  /* 0x000000000004789c */ /* 0x000fe40003f6e870 */
[----:B------:R-:W-:Y:S02]  /*4260*/  UIADD3 UR33, UPT, UPT, UR21, 0x88, URZ ;  /* 0x0000008815217890 */ /* 0x000fe4000fffe0ff */
[----:B------:R-:W-:Y:S01]  /*4270*/  UIADD3 UR17, UPT, UPT, UR21, 0x80, URZ ;  /* 0x0000008015117890 */ /* 0x000fe2000fffe0ff */
[----:B------:R-:W-:Y:S01]  /*4280*/  UMOV UR6, UR7 ;  /* 0x0000000700067c82 */ /* 0x000fe20008000000 */
[----:B------:R-:W-:Y:S01]  /*4290*/  UMOV UR35, UR9 ;  /* 0x0000000900237c82 */ /* 0x000fe20008000000 */
[----:B------:R-:W-:-:S02]  /*42a0*/  UISETP.GE.AND UP0, UPT, UR42, 0x1, UPT ;  /* 0x000000012a00788c */ /* 0x000fc4000bf06270 */
[----:B------:R-:W-:Y:S01]  /*42b0*/  UISETP.NE.AND UP4, UPT, UR42, 0x1, UPT ;  /* 0x000000012a00788c */ /* 0x000fe2000bf85270 */
[----:B------:R-:W1:Y:S01]  /*42c0*/  LDCU.64 UR22, c[0x0][0xb28] ;  /* 0x00016500ff1677ac */ /* 0x000e620008000a00 */
[----:B------:R-:W-:Y:S02]  /*42d0*/  UISETP.NE.AND UP6, UPT, UR15, 0x1, UPT ;  /* 0x000000010f00788c */ /* 0x000fe4000bfc5270 */
[----:B------:R-:W-:Y:S02]  /*42e0*/  UISETP.NE.AND UP5, UPT, UR30, 0x1, UPT ;  /* 0x000000011e00788c */ /* 0x000fe4000bfa5270 */
[----:B------:R-:W-:Y:S02]  /*42f0*/  UPRMT UR33, UR10, 0x654, UR33 ;  /* 0x000006540a217896 */ /* 0x000fe40008000021 */
[----:B------:R-:W-:Y:S02]  /*4300*/  USHF.R.U32.HI UR37, URZ, UR29, UR6 ;  /* 0x0000001dff257299 */ /* 0x000fe40008011606 */
[----:B------:R-:W-:-:S02]  /*4310*/  UPRMT UR34, UR10, 0x654, UR17 ;  /* 0x000006540a227896 */ /* 0x000fc40008000011 */
[----:B------:R-:W-:Y:S02]  /*4320*/  USHF.R.U32.HI UR35, URZ, UR39, UR35 ;  /* 0x00000027ff237299 */ /* 0x000fe40008011623 */
[----:B------:R-:W-:-:S11]  /*4330*/  UISETP.NE.AND UP2, UPT, UR4, 0x1, UPT ;  /* 0x000000010400788c */ /* 0x000fd6000bf45270 */
.L_x_88:
[C---:B------:R-:W-:Y:S02]  /*4340*/  LEA R12, R14.reuse, UR21, 0x3 ;  /* 0x000000150e0c7c11 */ /* 0x040fe4000f8e18ff */
[----:B------:R-:W-:Y:S02]  /*4350*/  SHF.L.U32 R9, R13, 0x1f, RZ ;  /* 0x0000001f0d097819 */ /* 0x000fe400000006ff */
[----:B------:R-:W-:Y:S02]  /*4360*/  LEA R10, R14, UR21, 0x4 ;  /* 0x000000150e0a7c11 */ /* 0x000fe4000f8e20ff */
[----:B--2---:R-:W2:Y:S02]  /*4370*/  SYNCS.PHASECHK.TRANS64.TRYWAIT P0, [R12+URZ+0xb0], R9 ;  /* 0x0000b0090c0075a7 */ /* 0x004ea400080011ff */
[----:B--2---:R-:W-:Y:S05]  /*4380*/  @!P0 BRA `(.L_x_80) ;  /* 0x0000003c00fc8947 */ /* 0x004fea0003800000 */
.L_x_152:
[----:B--2---:R-:W2:Y:S01]  /*4390*/  LDS.128 R8, [R10+0x140] ;  /* 0x000140000a087984 */ /* 0x004ea20000000c00 */
[----:B------:R-:W-:Y:S01]  /*43a0*/  UISETP.GE.AND UP0, UPT, UR42, 0x1, UPT ;  /* 0x000000012a00788c */ /* 0x000fe2000bf06270 */
[----:B------:R-:W-:Y:S01]  /*43b0*/  @!PT LDS RZ, [RZ] ;  /* 0x00000000fffff984 */ /* 0x000fe20000000800 */
[----:B------:R-:W-:Y:S01]  /*43c0*/  @!PT LDS RZ, [RZ] ;  /* 0x00000000fffff984 */ /* 0x000fe20000000800 */
[----:B------:R-:W-:Y:S01]  /*43d0*/  @!PT LDS RZ, [RZ] ;  /* 0x00000000fffff984 */ /* 0x000fe20000000800 */
[----:B------:R-:W-:Y:S01]  /*43e0*/  @!PT LDS RZ, [RZ] ;  /* 0x00000000fffff984 */ /* 0x000fe20000000800 */
[----:B------:R4:W-:Y:S06]  /*43f0*/  MEMBAR.ALL.CTA ;  /* 0x0000000000007992 */ /* 0x0009ec0000008000 */
[----:B----4-:R-:W4:Y:S01]  /*4400*/  FENCE.VIEW.ASYNC.S ;  /* 0x00000000000073c6 */ /* 0x010f220000000000 */
[----:B--2---:R-:W-:Y:S11]  /*4410*/  LOP3.LUT P0, RZ, R10, 0x1, RZ, 0xc0, !PT ;  /* 0x000000010aff7812 */ /* 0x004ff6000780c0ff */
[----:B------:R-:W-:Y:S02]  /*4420*/  @!UPT UIADD3 URZ, UPT, UPT, URZ, URZ, URZ ;  /* 0x000000fffffff290 */ /* 0x000fe4000fffe0ff */
[----:B----4-:R-:W-:Y:S01]  /*4430*/  VOTEU.ANY UP1, P0 ;  /* 0x0000000000ff7886 */ /* 0x010fe20000020100 */
[----:B------:R-:W-:Y:S11]  /*4440*/  PLOP3.LUT P0, PT, PT, PT, UP1, 0x80, 0x8 ;  /* 0x000000000008781c */ /* 0x000ff60003f0f018 */
[----:B------:R-:W-:Y:S02]  /*4450*/  @!UPT UIADD3 URZ, UPT, UPT, URZ, URZ, URZ ;  /* 0x000000fffffff290 */ /* 0x000fe4000fffe0ff */
[----:B------:R-:W-:Y:S02]  /*4460*/  @P0 SHF.R.U32.HI R0, RZ, 0x10, R9 ;  /* 0x00000010ff000819 */ /* 0x000fe40000011609 */
[----:B------:R-:W-:Y:S02]  /*4470*/  @P0 MOV R6, R8 ;  /* 0x0000000800060202 */ /* 0x000fe40000000f00 */
[----:B------:R-:W-:Y:S01]  /*4480*/  @P0 R2UR UR4, R0 ;  /* 0x00000000000402ca */ /* 0x000fe200000e0000 */
[----:B------:R-:W-:Y:S01]  /*4490*/  VIADD R0, R12, 0xc0 ;  /* 0x000000c00c007836 */ /* 0x000fe20000000000 */
[----:B------:R-:W-:Y:S02]  /*44a0*/  @P0 LOP3.LUT R8, R9, 0xffff, RZ, 0xc0, !PT ;  /* 0x0000ffff09080812 */ /* 0x000fe400078ec0ff */
[----:B------:R-:W-:Y:S02]  /*44b0*/  @P0 R2UR UR6, R6 ;  /* 0x00000000060602ca */ /* 0x000fe400000e0000 */
[----:B------:R-:W-:Y:S02]  /*44c0*/  PRMT R0, RZ, 0x654, R0 ;  /* 0x00000654ff007816 */ /* 0x000fe40000000000 */
[----:B------:R-:W-:Y:S02]  /*44d0*/  @P0 R2UR UR5, R8 ;  /* 0x00000000080502ca */ /* 0x000fe400000e0000 */
[----:B------:R2:W-:Y:S03]  /*44e0*/  SYNCS.ARRIVE.TRANS64.RED.A1T0 RZ, [R0+URZ], RZ ;  /* 0x000000ff00ff79a7 */ /* 0x0005e600081004ff */
[----:B------:R-:W-:Y:S04]  /*44f0*/  @UP1 UMOV UR26, UR4 ;  /* 0x00000004001a1c82 */ /* 0x000fe80008000000 */
[----:B------:R-:W-:Y:S04]  /*4500*/  @UP1 UMOV UR14, UR6 ;  /* 0x00000006000e1c82 */ /* 0x000fe80008000000 */
[----:B------:R-:W-:Y:S01]  /*4510*/  @UP1 UMOV UR13, UR5 ;  /* 0x00000005000d1c82 */ /* 0x000fe20008000000 */
[----:B------:R-:W-:Y:S05]  /*4520*/  BRA.U !UP0, `(.L_x_81) ;  /* 0x0000000108a47547 */ /* 0x000fea000b800000 */
[----:B------:R-:W-:Y:S02]  /*4530*/  UIMAD.WIDE.U32 UR8, UR13, UR31, URZ ;  /* 0x0000001f0d0872a5 */ /* 0x000fe4000f8e00ff */
[----:B------:R-:W-:Y:S02]  /*4540*/  UIMAD.WIDE.U32 UR10, UR14, UR28, URZ ;  /* 0x0000001c0e0a72a5 */ /* 0x000fe4000f8e00ff */
[----:B------:R-:W-:Y:S02]  /*4550*/  USEL UR4, UR27, UR35, !UP5 ;  /* 0x000000231b047287 */ /* 0x000fe4000e800000 */
[----:B------:R-:W-:Y:S02]  /*4560*/  USEL UR7, UR32, UR37, !UP6 ;  /* 0x0000002520077287 */ /* 0x000fe4000f000000 */
[----:B-1----:R-:W-:Y:S02]  /*4570*/  UIMAD.WIDE.U32 UR18, UR4, UR22, URZ ;  /* 0x00000016041272a5 */ /* 0x002fe4000f8e00ff */
[----:B------:R-:W-:Y:S01]  /*4580*/  UIMAD.WIDE.U32 UR24, UR7, UR22, URZ ;  /* 0x00000016071872a5 */ /* 0x000fe2000f8e00ff */
[----:B------:R-:W-:Y:S02]  /*4590*/  UMOV UR5, UR9 ;  /* 0x0000000900057c82 */ /* 0x000fe40008000000 */
[----:B------:R-:W-:Y:S03]  /*45a0*/  USHF.R.U32.HI UR6, URZ, UR39, UR5 ;  /* 0x00000027ff067299 */ /* 0x000fe60008011605 */
[----:B------:R-:W-:Y:S01]  /*45b0*/  UMOV UR5, UR11 ;  /* 0x0000000b00057c82 */ /* 0x000fe20008000000 */
[----:B------:R-:W-:Y:S02]  /*45c0*/  USEL UR6, UR13, UR6, !UP5 ;  /* 0x000000060d067287 */ /* 0x000fe4000e800000 */
[----:B------:R-:W-:Y:S02]  /*45d0*/  USHF.R.U32.HI UR8, URZ, UR29, UR5 ;  /* 0x0000001dff087299 */ /* 0x000fe40008011605 */
[----:B------:R-:W-:Y:S01]  /*45e0*/  UIMAD.WIDE.U32 UR10, UR6, UR22, URZ ;  /* 0x00000016060a72a5 */ /* 0x000fe2000f8e00ff */
[----:B------:R-:W-:Y:S02]  /*45f0*/  UMOV UR5, UR19 ;  /* 0x0000001300057c82 */ /* 0x000fe40008000000 */
[----:B------:R-:W-:Y:S03]  /*4600*/  @UP4 USHF.R.U32.HI UR4, URZ, UR23, UR5 ;  /* 0x00000017ff044299 */ /* 0x000fe60008011605 */
[----:B------:R-:W-:Y:S01]  /*4610*/  UMOV UR5, UR25 ;  /* 0x0000001900057c82 */ /* 0x000fe20008000000 */
[----:B------:R-:W-:Y:S02]  /*4620*/  UIMAD UR4, UR42, UR4, URZ ;  /* 0x000000042a0472a4 */ /* 0x000fe4000f8e02ff */
[----:B------:R-:W-:Y:S02]  /*4630*/  @UP4 USHF.R.U32.HI UR7, URZ, UR23, UR5 ;  /* 0x00000017ff074299 */ /* 0x000fe40008011605 */
[----:B------:R-:W-:Y:S02]  /*4640*/  USEL UR5, UR14, UR8, !UP6 ;  /* 0x000000080e057287 */ /* 0x000fe4000f000000 */
[----:B------:R-:W-:Y:S02]  /*4650*/  UIMAD UR8, UR42, UR7, URZ ;  /* 0x000000072a0872a4 */ /* 0x000fe4000f8e02ff */
[----:B------:R-:W-:Y:S03]  /*4660*/  UISETP.GE.AND UP0, UPT, UR6, UR4, UPT ;  /* 0x000000040600728c */ /* 0x000fe6000bf06270 */
[----:B------:R-:W-:Y:S01]  /*4670*/  UMOV UR4, UR11 ;  /* 0x0000000b00047c82 */ /* 0x000fe20008000000 */
[----:B------:R-:W-:Y:S02]  /*4680*/  UISETP.GE.OR UP0, UPT, UR5, UR8, UP0 ;  /* 0x000000080500728c */ /* 0x000fe40008706670 */
[----:B------:R-:W-:Y:S02]  /*4690*/  USHF.R.U32.HI UR4, URZ, UR23, UR4 ;  /* 0x00000017ff047299 */ /* 0x000fe40008011604 */
[----:B------:R-:W-:Y:S02]  /*46a0*/  UIMAD.WIDE.U32 UR8, UR5, UR22, URZ ;  /* 0x00000016050872a5 */ /* 0x000fe4000f8e00ff */
[----:B------:R-:W-:Y:S04]  /*46b0*/  USEL UR10, UR6, UR4, !UP4 ;  /* 0x00000004060a7287 */ /* 0x000fe8000e000000 */
[----:B------:R-:W-:Y:S01]  /*46c0*/  UIADD3 UR11, UPT, UPT, -UR10, URZ, URZ ;  /* 0x000000ff0a0b7290 */ /* 0x000fe2000fffe1ff */
[----:B------:R-:W-:Y:S02]  /*46d0*/  @!UP0 UMOV UR4, UR9 ;  /* 0x0000000900048c82 */ /* 0x000fe40008000000 */
[----:B------:R-:W-:Y:S02]  /*46e0*/  @!UP0 USHF.R.U32.HI UR4, URZ, UR23, UR4 ;  /* 0x00000017ff048299 */ /* 0x000fe40008011604 */
[----:B------:R-:W-:Y:S02]  /*46f0*/  UIMAD UR8, UR42, UR11, UR6 ;  /* 0x0000000b2a0872a4 */ /* 0x000fe4000f8e0206 */
[----:B------:R-:W-:Y:S04]  /*4700*/  @!UP0 USEL UR4, UR5, UR4, !UP4 ;  /* 0x0000000405048287 */ /* 0x000fe8000e000000 */
[----:B------:R-:W-:Y:S02]  /*4710*/  @!UP0 UIMAD UR8, UR7, UR8, UR4 ;  /* 0x00000008070882a4 */ /* 0x000fe4000f8e0204 */
[----:B------:R-:W-:Y:S02]  /*4720*/  @!UP0 UIADD3 UR9, UPT, UPT, UR10, -UR4, URZ ;  /* 0x800000040a098290 */ /* 0x000fe4000fffe0ff */
[----:B------:R-:W-:Y:S02]  /*4730*/  UIADD3 UR4, UPT, UPT, -UR5, URZ, URZ ;  /* 0x000000ff05047290 */ /* 0x000fe4000fffe1ff */
[----:B------:R-:W-:Y:S02]  /*4740*/  UIADD3 UR7, UPT, UPT, -UR6, URZ, URZ ;  /* 0x000000ff06077290 */ /* 0x000fe4000fffe1ff */
[----:B------:R-:W-:Y:S02]  /*4750*/  @!UP0 UIMAD UR6, UR9, UR42, UR5 ;  /* 0x0000002a090682a4 */ /* 0x000fe4000f8e0205 */
[----:B------:R-:W-:Y:S02]  /*4760*/  UIMAD UR14, UR15, UR4, UR14 ;  /* 0x000000040f0e72a4 */ /* 0x000fe4000f8e020e */
[----:B------:R-:W-:Y:S01]  /*4770*/  UIMAD UR13, UR30, UR7, UR13 ;  /* 0x000000071e0d72a4 */ /* 0x000fe2000f8e020d */
[----:B------:R-:W-:Y:S02]  /*4780*/  @!UP0 UMOV UR5, UR8 ;  /* 0x0000000800058c82 */ /* 0x000fe40008000000 */
[----:B------:R-:W-:Y:S02]  /*4790*/  UIMAD UR14, UR5, UR15, UR14 ;  /* 0x0000000f050e72a4 */ /* 0x000fe4000f8e020e */
[----:B------:R-:W-:Y:S11]  /*47a0*/  UIMAD UR13, UR6, UR30, UR13 ;  /* 0x0000001e060d72a4 */ /* 0x000ff6000f8e020d */
[----:B------:R-:W-:Y:S01]  /*47b0*/  @!UPT UIADD3 URZ, UPT, UPT, URZ, URZ, URZ ;  /* 0x000000fffffff290 */ /* 0x000fe2000fffe0ff */
.L_x_81:
[----:B------:R-:W4:Y:S01]  /*47c0*/  @!UP2 LDCU.128 UR8, c[0x0][0xb10] ;  /* 0x00016200ff08a7ac */ /* 0x000f220008000c00 */
[C---:B---3--:R-:W-:Y:S02]  /*47d0*/  ISETP.NE.U32.AND P1, PT, R4.reuse, RZ, PT ;  /* 0x000000ff0400720c */ /* 0x048fe40003f25070 */
[----:B------:R-:W-:Y:S02]  /*47e0*/  ISETP.NE.U32.AND P0, PT, R4, RZ, PT ;  /* 0x000000ff0400720c */ /* 0x000fe40003f05070 */
[C---:B------:R-:W-:Y:S02]  /*47f0*/  ISETP.NE.AND.EX P1, PT, R5.reuse, RZ, PT, P1 ;  /* 0x000000ff0500720c */ /* 0x040fe40003f25310 */
[----:B------:R-:W-:Y:S01]  /*4800*/  ISETP.NE.AND.EX P0, PT, R5, RZ, PT, P0 ;  /* 0x000000ff0500720c */ /* 0x000fe20003f05300 */
[----:B------:R-:W3:Y:S01]  /*4810*/  @!UP2 LDCU UR5, c[0x0][0xb0c] ;  /* 0x00016180ff05a7ac */ /* 0x000ee20008000800 */
[----:B------:R-:W-:Y:S01]  /*4820*/  SHF.L.U32 R9, R15, 0x1f, RZ ;  /* 0x0000001f0f097819 */ /* 0x000fe200000006ff */
[----:B------:R-:W-:Y:S02]  /*4830*/  USHF.L.U32 UR19, UR16, 0x6, URZ ;  /* 0x0000000610137899 */ /* 0x000fe400080006ff */
[----:B------:R-:W-:Y:S02]  /*4840*/  USHF.L.U32 UR18, UR20, 0x7, URZ ;  /* 0x0000000714127899 */ /* 0x000fe400080006ff */
[----:B----4-:R-:W-:Y:S07]  /*4850*/  UIMAD.WIDE.U32 UR6, UR14, UR8, URZ ;  /* 0x000000080e0672a5 */ /* 0x010fee000f8e00ff */
[----:B------:R-:W-:Y:S01]  /*4860*/  @!UP2 UMOV UR4, UR7 ;  /* 0x000000070004ac82 */ /* 0x000fe20008000000 */
[----:B---3--:R-:W-:Y:S02]  /*4870*/  @!UP2 UISETP.NE.AND UP0, UPT, UR5, 0x1, UPT ;  /* 0x000000010500a88c */ /* 0x008fe4000bf05270 */
[----:B------:R-:W-:Y:S02]  /*4880*/  @!UP2 USHF.R.U32.HI UR4, URZ, UR9, UR4 ;  /* 0x00000009ff04a299 */ /* 0x000fe40008011604 */
[----:B------:R-:W-:Y:S02]  /*4890*/  UIMAD.WIDE.U32 UR6, UR13, UR11, URZ ;  /* 0x0000000b0d0672a5 */ /* 0x000fe4000f8e00ff */
[----:B------:R-:W-:Y:S02]  /*48a0*/  @!UP2 USEL UR8, UR14, UR4, !UP0 ;  /* 0x000000040e08a287 */ /* 0x000fe4000c000000 */
[----:B------:R-:W-:Y:S03]  /*48b0*/  @!UP2 UISETP.NE.AND UP0, UPT, UR10, 0x1, UPT ;  /* 0x000000010a00a88c */ /* 0x000fe6000bf05270 */
[----:B------:R-:W-:Y:S02]  /*48c0*/  @!UP2 UMOV UR6, UR7 ;  /* 0x000000070006ac82 */ /* 0x000fe40008000000 */
[----:B------:R-:W3:Y:S02]  /*48d0*/  @!UP2 LDCU UR4, c[0x0][0xb20] ;  /* 0x00016400ff04a7ac */ /* 0x000ee40008000800 */
[----:B---3--:R-:W-:Y:S04]  /*48e0*/  @!UP2 USHF.R.U32.HI UR6, URZ, UR4, UR6 ;  /* 0x00000004ff06a299 */ /* 0x008fe80008011606 */
[----:B------:R-:W-:Y:S04]  /*48f0*/  @!UP2 USEL UR6, UR13, UR6, !UP0 ;  /* 0x000000060d06a287 */ /* 0x000fe8000c000000 */
[----:B------:R-:W-:Y:S02]  /*4900*/  @!UP2 UIADD3 UR4, UPT, UPT, -UR8, UR6, URZ ;  /* 0x000000060804a290 */ /* 0x000fe4000fffe1ff */
[----:B------:R-:W-:Y:S02]  /*4910*/  @!UP2 UIADD3 UR6, UPT, UPT, UR8, -UR6, URZ ;  /* 0x800000060806a290 */ /* 0x000fe4000fffe0ff */
[----:B------:R-:W-:Y:S02]  /*4920*/  @!UP2 UIMAD UR14, UR4, UR5, UR14 ;  /* 0x00000005040ea2a4 */ /* 0x000fe4000f8e020e */
[----:B------:R-:W-:Y:S01]  /*4930*/  @!UP2 UIMAD UR13, UR6, UR10, UR13 ;  /* 0x0000000a060da2a4 */ /* 0x000fe2000f8e020d */
[----:B------:R-:W-:Y:S11]  /*4940*/  BRA.U UP3, `(.L_x_82) ;  /* 0x0000000103107547 */ /* 0x000ff6000b800000 */
[----:B--2---:R-:W-:Y:S04]  /*4950*/  MOV R0, UR38 ;  /* 0x0000002600007c02 */ /* 0x004fe80008000f00 */
[----:B------:R-:W-:Y:S04]  /*4960*/  SHF.L.U32 R11, R0, 0x1f, RZ ;  /* 0x0000001f000b7819 */ /* 0x000fe800000006ff */
[----:B------:R-:W2:Y:S02]  /*4970*/  SYNCS.PHASECHK.TRANS64.TRYWAIT P2, [UR21+0xa8], R11 ;  /* 0x0000a80bff0075a7 */ /* 0x000ea40008041115 */
[----:B--2---:R-:W-:Y:S05]  /*4980*/  @!P2 BRA `(.L_x_83) ;  /* 0x000000380090a947 */ /* 0x004fea0003800000 */
.L_x_82:
[----:B------:R-:W-:Y:S05]  /*4990*/  @!P1 BRA `(.L_x_84) ;  /* 0x0000000000309947 */ /* 0x000fea0003800000 */
[----:B------:R-:W-:Y:S01]  /*49a0*/  ISETP.NE.U32.AND P1, PT, R2, RZ, PT ;  /* 0x000000ff0200720c */ /* 0x000fe20003f25070 */
[----:B------:R-:W3:Y:S01]  /*49b0*/  LDCU.64 UR4, c[0x0][0x358] ;  /* 0x00006b00ff0477ac */ /* 0x000ee20008000a00 */
[----:B------:R-:W-:Y:S02]  /*49c0*/  IMAD.MOV.U32 R84, RZ, RZ, 0x1 ;  /* 0x00000001ff547424 */ /* 0x000fe400078e00ff */
[----:B------:R-:W-:Y:S11]  /*49d0*/  ISETP.NE.AND.EX P1, PT, R3, RZ, PT, P1 ;  /* 0x000000ff0300720c */ /* 0x000ff60003f25310 */
[----:B------:R-:W-:Y:S02]  /*49e0*/  @!UPT UIADD3 URZ, UPT, UPT, URZ, URZ, URZ ;  /* 0x000000fffffff290 */ /* 0x000fe4000fffe0ff */
[----:B--2---:R-:W2:Y:S01]  /*49f0*/  @P1 LDC.64 R10, c[0x0][0x888] ;  /* 0x00022200ff0a1b82 */ /* 0x004ea20000000a00 */
[----:B------:R-:W-:Y:S04]  /*4a00*/  @P1 IMAD R0, R4, UR36, RZ ;  /* 0x0000002404001c24 */ /* 0x000fe8000f8e02ff */
[----:B--2---:R-:W-:Y:S04]  /*4a10*/  @P1 IMAD.WIDE R10, R0, 0x4, R10 ;  /* 0x00000004000a1825 */ /* 0x004fe800078e020a */
[----:B------:R-:W-:Y:S01]  /*4a20*/  HFMA2 R0, -RZ, RZ, 0, 5.9604644775390625e-08 ;  /* 0x00000001ff007431 */ /* 0x000fe200000001ff */
[----:B---3-5:R3:W5:Y:S04]  /*4a30*/  @P1 LDG.E R41, desc[UR4][R10.64] ;  /* 0x000000040a291981 */ /* 0x028768000c1e1900 */
[----:B------:R-:W-:Y:S01]  /*4a40*/  @!P1 PRMT R84, R0, 0x7610, R84 ;  /* 0x0000761000549816 */ /* 0x000fe20000000054 */
[----:B---3--:R-:W4:Y:S06]  /*4a50*/  @!P1 LDC R41, c[0x0][0x880] ;  /* 0x00022000ff299b82 */ /* 0x008f2c0000000800 */
.L_x_84:
[----:B----45:R-:W-:Y:S01]  /*4a60*/  @!P0 FSETP.EQ.AND P1, PT, R41, RZ, PT ;  /* 0x000000ff2900820b */ /* 0x030fe20003f22000 */
[----:B------:R-:W-:Y:S01]  /*4a70*/  @!UPT UIADD3 URZ, UPT, UPT, URZ, URZ, URZ ;  /* 0x000000fffffff290 */ /* 0x000fe2000fffe0ff */
[----:B------:R-:W-:Y:S11]  /*4a80*/  @!P0 BRA `(.L_x_85) ;  /* 0x0000000000188947 */ /* 0x000ff60003800000 */
[----:B------:R-:W-:Y:S02]  /*4a90*/  LOP3.LUT P0, RZ, R84, 0xff, RZ, 0xc0, !PT ;  /* 0x000000ff54ff7812 */ /* 0x000fe4000780c0ff */
[----:B------:R-:W-:Y:S04]  /*4aa0*/  ISETP.NE.U32.AND P1, PT, R2, RZ, PT ;  /* 0x000000ff0200720c */ /* 0x000fe80003f25070 */
[----:B------:R-:W-:Y:S04]  /*4ab0*/  ISETP.NE.AND.EX P1, PT, R3, RZ, PT, P1 ;  /* 0x000000ff0300720c */ /* 0x000fe80003f25310 */
[----:B------:R-:W-:Y:S03]  /*4ac0*/  PLOP3.LUT P1, PT, P1, PT, PT, 0x8, 0x80 ;  /* 0x000000000080781c */ /* 0x000fe60000f2e170 */
[----:B------:R-:W-:Y:S11]  /*4ad0*/  @P0 FSETP.EQ.AND P1, PT, R41, RZ, PT ;  /* 0x000000ff2900020b */ /* 0x000ff60003f22000 */
[----:B------:R-:W-:Y:S02]  /*4ae0*/  @!UPT UIADD3 URZ, UPT, UPT, URZ, URZ, URZ ;  /* 0x000000fffffff290 */ /* 0x000fe4000fffe0ff */
.L_x_85:
[----:B------:R-:W3:Y:S01]  /*4af0*/  SYNCS.PHASECHK.TRANS64.TRYWAIT P2, [UR21+0x90], R9 ;  /* 0x00009009ff0075a7 */ /* 0x000ee20008041115 */
[----:B------:R-:W-:Y:S04]  /*4b00*/  ELECT P0, URZ, PT ;  /* 0x0000000000ff782f */ /* 0x000fe80003800000 */
[----:B------:R-:W-:Y:S11]  /*4b10*/  PLOP3.LUT P1, PT, P1, P0, PT, 0xf2, 0x2f ;  /* 0x00000000002f781c */ /* 0x000ff60000f21e72 */
[----:B------:R-:W-:Y:S02]  /*4b20*/  @!UPT UIADD3 URZ, UPT, UPT, URZ, URZ, URZ ;  /* 0x000000fffffff290 */ /* 0x000fe4000fffe0ff */
[----:B------:R-:W-:Y:S05]  /*4b30*/  @!P1 IADD3 R8, P0, PT, R16, 0x580, RZ ;  /* 0x0000058010089810 */ /* 0x000fea0007f1e0ff */
[----:B------:R-:W-:Y:S01]  /*4b40*/  @!P1 IMAD.X R6, RZ, RZ, R17, P0 ;  /* 0x000000ffff069224 */ /* 0x000fe200000e0611 */
[----:B---3--:R-:W-:Y:S07]  /*4b50*/  @!P2 BRA `(.L_x_86) ;  /* 0x000000380034a947 */ /* 0x008fee0003800000 */
.L_x_155:
[----:B------:R-:W-:Y:S01]  /*4b60*/  @!P1 R2UR UR5, R8 ;  /* 0x00000000080592ca */ /* 0x000fe200000e0000 */
[----:B------:R-:W-:Y:S01]  /*4b70*/  VOTEU.ALL UP0, P1 ;  /* 0x0000000000ff7886 */ /* 0x000fe20000800000 */
[----:B------:R-:W-:Y:S01]  /*4b80*/  @!P1 R2UR UR4, R6 ;  /* 0x00000000060492ca */ /* 0x000fe200000e0000 */
[----:B--2---:R-:W-:Y:S01]  /*4b90*/  @!P1 IMAD.MOV.U32 R0, RZ, RZ, 0x1000 ;  /* 0x00001000ff009424 */ /* 0x004fe200078e00ff */
[----:B------:R-:W-:Y:S01]  /*4ba0*/  UMOV UR6, 0x0 ;  /* 0x0000000000067882 */ /* 0x000fe20000000000 */
[----:B------:R-:W-:Y:S01]  /*4bb0*/  UMOV UR7, 0x10000000 ;  /* 0x1000000000077882 */ /* 0x000fe20000000000 */
[----:B------:R-:W-:Y:S01]  /*4bc0*/  @!UP0 UIADD3 UR16, UPT, UPT, UR21, 0x200, URZ ;  /* 0x0000020015108890 */ /* 0x000fe2000fffe0ff */
[----:B------:R-:W-:Y:S01]  /*4bd0*/  VIADD R14, R14, 0x1 ;  /* 0x000000010e0e7836 */ /* 0x000fe20000000000 */
[----:B------:R-:W-:Y:S01]  /*4be0*/  VOTEU.ALL UP0, P1 ;  /* 0x0000000000ff7886 */ /* 0x000fe20000800000 */
[----:B------:R-:W-:Y:S04]  /*4bf0*/  UMOV UR20, UR36 ;  /* 0x0000002400147c82 */ /* 0x000fe80008000000 */
[----:B------:R-:W-:Y:S02]  /*4c00*/  IMAD.U32 R10, RZ, RZ, UR5 ;  /* 0x00000005ff0a7e24 */ /* 0x000fe4000f8e00ff */
[----:B------:R-:W-:Y:S03]  /*4c10*/  IMAD.U32 R11, RZ, RZ, UR4 ;  /* 0x00000004ff0b7e24 */ /* 0x000fe6000f8e00ff */
[----:B------:R-:W-:Y:S02]  /*4c20*/  @!P1 R2UR UR4, R10 ;  /* 0x000000000a0492ca */ /* 0x000fe400000e0000 */
[----:B------:R-:W-:Y:S11]  /*4c30*/  @!P1 R2UR UR5, R11 ;  /* 0x000000000b0592ca */ /* 0x000ff600000e0000 */
[----:B------:R-:W-:Y:S02]  /*4c40*/  @!UPT UIADD3 URZ, UPT, UPT, URZ, URZ, URZ ;  /* 0x000000fffffff290 */ /* 0x000fe4000fffe0ff */
[----:B------:R2:W-:Y:S01]  /*4c50*/  @!UP0 UTMALDG.3D [UR16], [UR4], desc[UR6] ;  /* 0x00000610040085b4 */ /* 0x0005e20008011000 */
[----:B------:R2:W-:Y:S01]  /*4c60*/  @!P1 SYNCS.ARRIVE.TRANS64.RED.A0TR RZ, [UR21+0x80], R0 ;  /* 0x00008000ffff99a7 */ /* 0x0005e20008300415 */
[----:B------:R-:W-:Y:S01]  /*4c70*/  SYNCS.ARRIVE.TRANS64.RED.A1T0 RZ, [UR34], RZ ;  /* 0x000000ffffff79a7 */ /* 0x000fe20008100422 */
[----:B------:R-:W3:Y:S02]  /*4c80*/  SYNCS.PHASECHK.TRANS64.TRYWAIT P0, [UR21+0x98], R9 ;  /* 0x00009809ff0075a7 */ /* 0x000ee40008001115 */
[----:B--23--:R-:W-:Y:S05]  /*4c90*/  @!P0 BRA `(.L_x_87) ;  /* 0x0000003400fc8947 */ /* 0x00cfea0003800000 */
.L_x_157:
[----:B------:R-:W-:Y:S01]  /*4ca0*/  @!P1 IADD3 R6, P0, PT, R16, 0x580, RZ ;  /* 0x0000058010069810 */ /* 0x000fe20007f1e0ff */
[----:B------:R-:W-:Y:S01]  /*4cb0*/  VOTEU.ALL UP0, P1 ;  /* 0x0000000000ff7886 */ /* 0x000fe20000800000 */
[----:B------:R-:W-:Y:S01]  /*4cc0*/  UMOV UR6, 0x0 ;  /* 0x0000000000067882 */ /* 0x000fe20000000000 */
[----:B------:R-:W-:Y:S01]  /*4cd0*/  UMOV UR7, 0x10000000 ;  /* 0x1000000000077882 */ /* 0x000fe20000000000 */
[----:B------:R-:W-:Y:S01]  /*4ce0*/  @!P1 R2UR UR5, R6 ;  /* 0x00000000060592ca */ /* 0x000fe200000e0000 */
[----:B--2---:R-:W-:Y:S01]  /*4cf0*/  @!P1 IMAD.X R0, RZ, RZ, R17, P0 ;  /* 0x000000ffff009224 */ /* 0x004fe200000e0611 */
[----:B------:R-:W-:Y:S01]  /*4d00*/  @!UP0 UIADD3 UR10, UPT, UPT, UR18, 0x40, URZ ;  /* 0x00000040120a8890 */ /* 0x000fe2000fffe0ff */
[----:B------:R-:W-:Y:S01]  /*4d10*/  ISETP.NE.AND P0, PT, R14, 0x2, PT ;  /* 0x000000020e00780c */ /* 0x000fe20003f05270 */
[----:B------:R-:W-:Y:S01]  /*4d20*/  @!UP0 UIADD3 UR8, UPT, UPT, UR21, 0x1200, URZ ;  /* 0x0000120015088890 */ /* 0x000fe2000fffe0ff */
[----:B------:R-:W-:Y:S01]  /*4d30*/  LOP3.LUT R15, R15, 0x1, RZ, 0x3c, !PT ;  /* 0x000000010f0f7812 */ /* 0x000fe200078e3cff */
[----:B------:R-:W-:Y:S01]  /*4d40*/  @!UP0 UIADD3 UR9, UPT, UPT, UR21, 0x88, URZ ;  /* 0x0000008815098890 */ /* 0x000fe2000fffe0ff */
[----:B------:R-:W-:Y:S01]  /*4d50*/  @!P1 R2UR UR4, R0 ;  /* 0x00000000000492ca */ /* 0x000fe200000e0000 */
[----:B------:R-:W-:Y:S01]  /*4d60*/  VOTEU.ALL UP0, P1 ;  /* 0x0000000000ff7886 */ /* 0x000fe20000800000 */
[----:B------:R-:W-:Y:S01]  /*4d70*/  UMOV UR11, UR19 ;  /* 0x00000013000b7c82 */ /* 0x000fe20008000000 */
[----:B------:R-:W-:Y:S01]  /*4d80*/  UMOV UR12, UR36 ;  /* 0x00000024000c7c82 */ /* 0x000fe20008000000 */
[----:B------:R-:W-:Y:S01]  /*4d90*/  SEL R0, RZ, 0x1, P0 ;  /* 0x00000001ff007807 */ /* 0x000fe20000000000 */
[----:B------:R-:W-:Y:S01]  /*4da0*/  UIADD3 UR20, UPT, UPT, UR13, UR59, URZ ;  /* 0x0000003b0d147290 */ /* 0x000fe2000fffe0ff */
[----:B------:R-:W-:Y:S01]  /*4db0*/  IMAD.U32 R8, RZ, RZ, UR5 ;  /* 0x00000005ff087e24 */ /* 0x000fe2000f8e00ff */
[----:B------:R-:W-:Y:S01]  /*4dc0*/  SEL R14, R14, RZ, P0 ;  /* 0x000000ff0e0e7207 */ /* 0x000fe20000000000 */
[----:B------:R-:W-:Y:S01]  /*4dd0*/  UIADD3 UR16, UPT, UPT, UR14, UR62, URZ ;  /* 0x0000003e0e107290 */ /* 0x000fe2000fffe0ff */
[----:B------:R-:W-:Y:S01]  /*4de0*/  LOP3.LUT R13, R13, R0, RZ, 0x3c, !PT ;  /* 0x000000000d0d7212 */ /* 0x000fe200078e3cff */
[----:B------:R-:W-:Y:S01]  /*4df0*/  UPLOP3.LUT UP3, UPT, UPT, UPT, UPT, 0x80, 0x8 ;  /* 0x000000000008789c */ /* 0x000fe20003f6f070 */
[----:B------:R-:W-:Y:S02]  /*4e00*/  UMOV UR36, UR26 ;  /* 0x0000001a00247c82 */ /* 0x000fe40008000000 */
[----:B------:R-:W-:Y:S01]  /*4e10*/  IMAD.U32 R9, RZ, RZ, UR4 ;  /* 0x00000004ff097e24 */ /* 0x000fe2000f8e00ff */
[----:B------:R-:W-:Y:S04]  /*4e20*/  @!P1 R2UR UR4, R8 ;  /* 0x00000000080492ca */ /* 0x000fe800000e0000 */
[----:B------:R-:W-:Y:S11]  /*4e30*/  @!P1 R2UR UR5, R9 ;  /* 0x00000000090592ca */ /* 0x000ff600000e0000 */
[----:B------:R-:W-:Y:S02]  /*4e40*/  @!UPT UIADD3 URZ, UPT, UPT, URZ, URZ, URZ ;  /* 0x000000fffffff290 */ /* 0x000fe4000fffe0ff */
[----:B------:R2:W-:Y:S01]  /*4e50*/  @!UP0 UTMALDG.3D [UR8], [UR4], desc[UR6] ;  /* 0x00000608040085b4 */ /* 0x0005e20008011000 */
[----:B------:R2:W-:Y:S01]  /*4e60*/  @!P1 SYNCS.ARRIVE.TRANS64.RED.A0TR RZ, [UR21+0x88], R7 ;  /* 0x00008807ffff99a7 */ /* 0x0005e20008300415 */
[----:B------:R-:W-:Y:S01]  /*4e70*/  SYNCS.ARRIVE.TRANS64.RED.A1T0 RZ, [UR33], RZ ;  /* 0x000000ffffff79a7 */ /* 0x000fe20008100421 */
[----:B------:R-:W-:Y:S05]  /*4e80*/  BRA.U UP1, `(.L_x_88) ;  /* 0xfffffff5012c7547 */ /* 0x000fea000b83ffff */
[----:B------:R-:W-:-:S04]  /*4e90*/  SHF.L.U32 R3, R15, 0x1f, RZ ;  /* 0x0000001f0f037819 */ /* 0x000fc800000006ff */
[----:B------:R-:W3:Y:S02]  /*4ea0*/  SYNCS.PHASECHK.TRANS64.TRYWAIT P0, [UR21+0x90], R3 ;  /* 0x00009003ff0075a7 */ /* 0x000ee40008001115 */
[----:B---3--:R-:W-:Y:S05]  /*4eb0*/  @!P0 BRA `(.L_x_89) ;  /* 0x00000034008c8947 */ /* 0x008fea0003800000 */
.L_x_159:
[----:B---3--:R-:W-:-:S07]  /*4ec0*/  MOV R0, UR21 ;  /* 0x0000001500007c02 */ /* 0x008fce0008000f00 */
.L_x_90:
[----:B---3--:R-:W-:-:S04]  /*4ed0*/  SHF.L.U32 R3, R15, 0x1f, RZ ;  /* 0x0000001f0f037819 */ /* 0x008fc800000006ff */
[----:B------:R3:W4:Y:S03]  /*4ee0*/  SYNCS.PHASECHK.TRANS64.TRYWAIT P0, [R0+URZ+0x98], R3 ;  /* 0x00009803000075a7 */ /* 0x00072600080011ff */
[----:B----4-:R-:W-:Y:S05]  /*4ef0*/  @!P0 NANOSLEEP.SYNCS 0x989680 ;  /* 0x009896800000895d */ /* 0x010fea0003900000 */
[----:B------:R-:W4:Y:S02]  /*4f00*/  @!P0 SYNCS.PHASECHK.TRANS64 P0, [R0+URZ+0x98], R3 ;  /* 0x00009803000085a7 */ /* 0x000f2400080010ff */
[----:B-12-4-:R-:W-:Y:S05]  /*4f10*/  @P0 EXIT ;  /* 0x000000000000094d */ /* 0x016fea0003800000 */
[----:B------:R-:W-:Y:S05]  /*4f20*/  BRA `(.L_x_90) ;  /* 0xfffffffc00e87947 */ /* 0x000fea000383ffff */
.L_x_79:
[----:B------:R-:W-:-:S06]  /*4f30*/  UISETP.GE.AND UP0, UPT, UR17, 0x4, UPT ;  /* 0x000000041100788c */ /* 0x000fcc000bf06270 */
[----:B------:R-:W-:-:S13]  /*4f40*/  PLOP3.LUT P0, PT, PT, PT, UP0, 0x80, 0x8 ;  /* 0x000000000008781c */ /* 0x000fda0003f0f008 */
[----:B------:R-:W-:Y:S05]  /*4f50*/  @!P0 EXIT ;  /* 0x000000000000894d */ /* 0x000fea0003800000 */
[----:B------:R-:W1:Y:S08]  /*4f60*/  S2UR UR4, SR_CgaCtaId ;  /* 0x00000000000479c3 */ /* 0x000e700000008800 */
[----:B------:R-:W-:Y:S01]  /*4f70*/  BAR.SYNC.DEFER_BLOCKING 0x6, 0xa0 ;  /* 0x0182800000007b1d */ /* 0x000fe20000010000 */
[C---:B------:R-:W-:Y:S01]  /*4f80*/  IMAD.SHL.U32 R7, R93.reuse, 0x40, RZ ;  /* 0x000000405d077824 */ /* 0x040fe200078e00ff */
[C---:B------:R-:W-:Y:S01]  /*4f90*/  LOP3.LUT R95, R93.reuse, 0x60, RZ, 0xc0, !PT ;  /* 0x000000605d5f7812 */ /* 0x040fe200078ec0ff */
[----:B------:R-:W-:-:S02]  /*4fa0*/  IMAD.SHL.U32 R4, R93, 0x20, RZ ;  /* 0x000000205d047824 */ /* 0x000fc400078e00ff */
[----:B------:R-:W-:Y:S02]  /*4fb0*/  HFMA2 R36, -RZ, RZ, 0, 0 ;  /* 0x00000000ff247431 */ /* 0x000fe400000001ff */
[----:B------:R-:W-:Y:S01]  /*4fc0*/  IMAD.SHL.U32 R6, R93, 0x2, RZ ;  /* 0x000000025d067824 */ /* 0x000fe200078e00ff */
[----:B------:R-:W-:Y:S01]  /*4fd0*/  UMOV UR44, 0x400 ;  /* 0x00000400002c7882 */ /* 0x000fe20000000000 */
[----:B------:R-:W2:Y:S01]  /*4fe0*/  LDC.64 R82, c[0x0][0x8b0] ;  /* 0x00022c00ff527b82 */ /* 0x000ea20000000a00 */
[----:B------:R-:W-:Y:S01]  /*4ff0*/  LOP3.LUT R5, R7, 0x180, RZ, 0xc0, !PT ;  /* 0x0000018007057812 */ /* 0x000fe200078ec0ff */
[----:B------:R-:W-:Y:S01]  /*5000*/  IMAD.U32 R37, R93, 0x10000, RZ ;  /* 0x000100005d257824 */ /* 0x000fe200078e00ff */
[----:B------:R-:W-:Y:S01]  /*5010*/  LOP3.LUT R4, R4, 0xc00, RZ, 0xc0, !PT ;  /* 0x00000c0004047812 */ /* 0x000fe200078ec0ff */
[----:B------:R-:W-:Y:S01]  /*5020*/  IMAD.MOV.U32 R92, RZ, RZ, RZ ;  /* 0x000000ffff5c7224 */ /* 0x000fe200078e00ff */
[----:B------:R-:W-:Y:S01]  /*5030*/  LOP3.LUT R6, R5, 0x20, R6, 0xf8, !PT ;  /* 0x0000002005067812 */ /* 0x000fe200078ef806 */
[----:B------:R-:W-:Y:S01]  /*5040*/  IMAD.SHL.U32 R5, R93, 0x8, RZ ;  /* 0x000000085d057824 */ /* 0x000fe200078e00ff */
[----:B------:R-:W-:Y:S01]  /*5050*/  LOP3.LUT R4, R4, 0x40, R7, 0xf8, !PT ;  /* 0x0000004004047812 */ /* 0x000fe200078ef807 */
[----:B------:R-:W3:Y:S01]  /*5060*/  LDC.64 R80, c[0x0][0x8a8] ;  /* 0x00022a00ff507b82 */ /* 0x000ee20000000a00 */
[----:B------:R-:W-:Y:S01]  /*5070*/  LOP3.LUT R37, R37, 0x600000, RZ, 0xc0, !PT ;  /* 0x0060000025257812 */ /* 0x000fe200078ec0ff */
[----:B------:R-:W-:Y:S01]  /*5080*/  IMAD.MOV.U32 R87, RZ, RZ, RZ ;  /* 0x000000ffff577224 */ /* 0x000fe200078e00ff */
[----:B------:R-:W-:-:S02]  /*5090*/  LOP3.LUT R5, R6, 0x30, R5, 0x78, !PT ;  /* 0x0000003006057812 */ /* 0x000fc400078e7805 */
[----:B------:R-:W-:Y:S02]  /*50a0*/  CS2R R90, SRZ ;  /* 0x00000000005a7805 */ /* 0x000fe4000001ff00 */
[----:B------:R-:W-:Y:S01]  /*50b0*/  LOP3.LUT R4, R4, 0x200, R7, 0xf8, !PT ;  /* 0x0000020004047812 */ /* 0x000fe200078ef807 */
[----:B------:R-:W-:Y:S01]  /*50c0*/  IMAD.MOV.U32 R89, RZ, RZ, RZ ;  /* 0x000000ffff597224 */ /* 0x000fe200078e00ff */
[----:B------:R-:W-:Y:S01]  /*50d0*/  LOP3.LUT R93, R93, 0x2, RZ, 0xc0, !PT ;  /* 0x000000025d5d7812 */ /* 0x000fe200078ec0ff */
[----:B-1----:R-:W-:Y:S01]  /*50e0*/  ULEA UR44, UR4, UR44, 0x18 ;  /* 0x0000002c042c7291 */ /* 0x002fe2000f8ec0ff */
[----:B------:R-:W-:Y:S01]  /*50f0*/  LOP3.LUT R71, R4, R5, RZ, 0xfc, !PT ;  /* 0x0000000504477212 */ /* 0x000fe200078efcff */
[----:B------:R-:W1:Y:S01]  /*5100*/  LDCU UR57, c[0x0][0x370] ;  /* 0x00006e00ff3977ac */ /* 0x000e620008000800 */
[----:B------:R-:W-:Y:S01]  /*5110*/  IADD3 R88, PT, PT, -R93, RZ, RZ ;  /* 0x000000ff5d587210 */ /* 0x000fe20007ffe1ff */
[----:B------:R-:W-:Y:S01]  /*5120*/  UIADD3 UR4, UPT, UPT, UR44, 0x2200, URZ ;  /* 0x000022002c047890 */ /* 0x000fe2000fffe0ff */
[----:B------:R-:W4:Y:S04]  /*5130*/  LDCU UR43, c[0x0][0xb0c] ;  /* 0x00016180ff2b77ac */ /* 0x000f280008000800 */
[----:B------:R-:W1:Y:S01]  /*5140*/  LDS R0, [UR44+0x160] ;  /* 0x0001602cff007984 */ /* 0x000e620008000800 */
[----:B------:R-:W-:Y:S01]  /*5150*/  IMAD.U32 R94, RZ, RZ, UR4 ;  /* 0x00000004ff5e7e24 */ /* 0x000fe2000f8e00ff */
[----:B------:R-:W1:Y:S01]  /*5160*/  LDCU UR39, c[0x0][0xb30] ;  /* 0x00016600ff2777ac */ /* 0x000e620008000800 */
[----:B------:R-:W1:Y:S01]  /*5170*/  LDCU.64 UR46, c[0x0][0x888] ;  /* 0x00011100ff2e77ac */ /* 0x000e620008000a00 */
[----:B------:R-:W1:Y:S01]  /*5180*/  LDCU.64 UR40, c[0x0][0xb28] ;  /* 0x00016500ff2877ac */ /* 0x000e620008000a00 */
[----:B------:R-:W1:Y:S01]  /*5190*/  LDCU.64 UR60, c[0x0][0x890] ;  /* 0x00011200ff3c77ac */ /* 0x000e620008000a00 */
[----:B------:R-:W1:Y:S01]  /*51a0*/  LDCU.128 UR52, c[0x0][0xb10] ;  /* 0x00016200ff3477ac */ /* 0x000e620008000c00 */
[----:B------:R-:W1:Y:S01]  /*51b0*/  LDCU UR56, c[0x0][0x374] ;  /* 0x00006e80ff3877ac */ /* 0x000e620008000800 */
[----:B------:R-:W-:Y:S01]  /*51c0*/  UIADD3 UR63, UPT, UPT, UR44, 0x200, URZ ;  /* 0x000002002c3f7890 */ /* 0x000fe2000fffe0ff */
[----:B-1234-:R-:W-:-:S11]  /*51d0*/  IMAD.IADD R37, R0, 0x1, R37 ;  /* 0x0000000100257824 */ /* 0x01efd600078e0225 */
.L_x_116:
[----:B------:R-:W-:Y:S02]  /*51e0*/  LEA R3, R87, UR44, 0x3 ;  /* 0x0000002c57037c11 */ /* 0x000fe4000f8e18ff */
[----:B------:R-:W-:Y:S02]  /*51f0*/  SHF.L.U32 R0, R91, 0x1f, RZ ;  /* 0x0000001f5b007819 */ /* 0x000fe400000006ff */
[----:B------:R-:W-:Y:S02]  /*5200*/  LEA R5, R87, UR44, 0x4 ;  /* 0x0000002c57057c11 */ /* 0x000fe4000f8e20ff */
[----:B-1----:R-:W1:Y:S02]  /*5210*/  SYNCS.PHASECHK.TRANS64.TRYWAIT P0, [R3+URZ+0xb0], R0 ;  /* 0x0000b000030075a7 */ /* 0x002e6400080011ff */
[----:B-1----:R-:W-:Y:S05]  /*5220*/  @!P0 BRA `(.L_x_91) ;  /* 0x0000003000c88947 */ /* 0x002fea0003800000 */
.L_x_160:
        /* <DEDUP_REMOVED lines=8> */
[----:B--2---:R-:W-:Y:S11]  /*52b0*/  LOP3.LUT P0, RZ, R6, 0x1, RZ, 0xc0, !PT ;  /* 0x0000000106ff7812 */ /* 0x004ff6000780c0ff */
[----:B------:R-:W-:Y:S02]  /*52c0*/  @!UPT UIADD3 URZ, UPT, UPT, URZ, URZ, URZ ;  /* 0x000000fffffff290 */ /* 0x000fe4000fffe0ff */
[----:B---3--:R-:W-:Y:S01]  /*52d0*/  VOTEU.ANY UP1, P0 ;  /* 0x0000000000ff7886 */ /* 0x008fe20000020100 */
[----:B------:R-:W-:Y:S01]  /*52e0*/  PLOP3.LUT P0, PT, PT, PT, UP1, 0x80, 0x8 ;  /* 0x000000000008781c */ /* 0x000fe20003f0f018 */
[----:B------:R-:W-:Y:S11]  /*52f0*/  UP2UR UR45, UPR, URZ, 0x2 ;  /* 0x00000002ff2d7883 */ /* 0x000ff60008000000 */
[----:B------:R-:W-:Y:S01]  /*5300*/  @!UPT UIADD3 URZ, UPT, UPT, URZ, URZ, URZ ;  /* 0x000000fffffff290 */ /* 0x000fe2000fffe0ff */
[----:B-1----:R-:W-:Y:S02]  /*5310*/  @P0 SHF.R.U32.HI R0, RZ, 0x10, R5 ;  /* 0x00000010ff000819 */ /* 0x002fe40000011605 */
        /* <DEDUP_REMOVED lines=12> */
[----:B------:R-:W2:Y:S01]  /*53e0*/  LDCU UR12, c[0x0][0xb20] ;  /* 0x00016400ff0c77ac */ /* 0x000ea20008000800 */
[----:B------:R-:W-:Y:S02]  /*53f0*/  UIMAD.WIDE.U32 UR4, UR56, UR55, URZ ;  /* 0x00000037380472a5 */ /* 0x000fe4000f8e00ff */
[----:B------:R-:W-:Y:S02]  /*5400*/  UIMAD.WIDE.U32 UR6, UR57, UR52, URZ ;  /* 0x00000034390672a5 */ /* 0x000fe4000f8e00ff */
[----:B------:R-:W-:Y:S02]  /*5410*/  UISETP.NE.AND UP0, UPT, UR54, 0x1, UPT ;  /* 0x000000013600788c */ /* 0x000fe4000bf05270 */
[----:B------:R-:W-:Y:S02]  /*5420*/  UIMAD.WIDE.U32 UR8, UR37, UR55, URZ ;  /* 0x00000037250872a5 */ /* 0x000fe4000f8e00ff */
[----:B------:R-:W-:Y:S02]  /*5430*/  UIMAD.WIDE.U32 UR10, UR38, UR52, URZ ;  /* 0x00000034260a72a5 */ /* 0x000fe4000f8e00ff */
[----:B------:R-:W-:Y:S02]  /*5440*/  UISETP.NE.AND UP1, UPT, UR43, 0x1, UPT ;  /* 0x000000012b00788c */ /* 0x000fe4000bf25270 */
[----:B------:R-:W-:Y:S01]  /*5450*/  UISETP.NE.AND UP2, UPT, UR42, 0x1, UPT ;  /* 0x000000012a00788c */ /* 0x000fe2000bf45270 */
[----:B------:R-:W-:Y:S02]  /*5460*/  UMOV UR4, UR5 ;  /* 0x0000000500047c82 */ /* 0x000fe40008000000 */
[----:B--2---:R-:W-:Y:S03]  /*5470*/  USHF.R.U32.HI UR5, URZ, UR12, UR4 ;  /* 0x0000000cff057299 */ /* 0x004fe60008011604 */
[----:B------:R-:W-:Y:S02]  /*5480*/  UMOV UR4, UR7 ;  /* 0x0000000700047c82 */ /* 0x000fe40008000000 */
[----:B------:R-:W-:Y:S02]  /*5490*/  USHF.R.U32.HI UR7, URZ, UR53, UR4 ;  /* 0x00000035ff077299 */ /* 0x000fe40008011604 */
[----:B------:R-:W-:Y:S02]  /*54a0*/  USEL UR4, UR56, UR5, !UP0 ;  /* 0x0000000538047287 */ /* 0x000fe4000c000000 */
[----:B------:R-:W-:Y:S01]  /*54b0*/  USEL UR7, UR57, UR7, !UP1 ;  /* 0x0000000739077287 */ /* 0x000fe2000c800000 */
[----:B------:R-:W-:Y:S01]  /*54c0*/  UMOV UR5, UR9 ;  /* 0x0000000900057c82 */ /* 0x000fe20008000000 */
[----:B------:R-:W-:Y:S02]  /*54d0*/  UIMAD.WIDE.U32 UR8, UR4, UR40, URZ ;  /* 0x00000028040872a5 */ /* 0x000fe4000f8e00ff */
[----:B------:R-:W-:Y:S03]  /*54e0*/  USHF.R.U32.HI UR6, URZ, UR12, UR5 ;  /* 0x0000000cff067299 */ /* 0x000fe60008011605 */
[----:B------:R-:W-:Y:S01]  /*54f0*/  UMOV UR5, UR11 ;  /* 0x0000000b00057c82 */ /* 0x000fe20008000000 */
[----:B------:R-:W-:Y:S02]  /*5500*/  UIMAD.WIDE.U32 UR10, UR7, UR40, URZ ;  /* 0x00000028070a72a5 */ /* 0x000fe4000f8e00ff */
[----:B------:R-:W-:Y:S02]  /*5510*/  USHF.R.U32.HI UR12, URZ, UR53, UR5 ;  /* 0x00000035ff0c7299 */ /* 0x000fe40008011605 */
[----:B------:R-:W-:Y:S01]  /*5520*/  USEL UR6, UR37, UR6, !UP0 ;  /* 0x0000000625067287 */ /* 0x000fe2000c000000 */
[----:B------:R-:W-:Y:S02]  /*5530*/  UMOV UR5, UR9 ;  /* 0x0000000900057c82 */ /* 0x000fe40008000000 */
[----:B------:R-:W-:Y:S01]  /*5540*/  UMOV UR10, UR11 ;  /* 0x0000000b000a7c82 */ /* 0x000fe20008000000 */
[----:B------:R-:W-:Y:S02]  /*5550*/  @UP2 USHF.R.U32.HI UR4, URZ, UR41, UR5 ;  /* 0x00000029ff042299 */ /* 0x000fe40008011605 */
[----:B------:R-:W-:Y:S02]  /*5560*/  @UP2 USHF.R.U32.HI UR7, URZ, UR41, UR10 ;  /* 0x00000029ff072299 */ /* 0x000fe4000801160a */
[----:B------:R-:W-:Y:S02]  /*5570*/  UIMAD UR4, UR42, UR4, URZ ;  /* 0x000000042a0472a4 */ /* 0x000fe4000f8e02ff */
[----:B------:R-:W-:Y:S02]  /*5580*/  UIMAD.WIDE.U32 UR10, UR6, UR40, URZ ;  /* 0x00000028060a72a5 */ /* 0x000fe4000f8e00ff */
[----:B------:R-:W-:Y:S02]  /*5590*/  USEL UR5, UR38, UR12, !UP1 ;  /* 0x0000000c26057287 */ /* 0x000fe4000c800000 */
[----:B------:R-:W-:Y:S02]  /*55a0*/  UIMAD UR8, UR42, UR7, URZ ;  /* 0x000000072a0872a4 */ /* 0x000fe4000f8e02ff */
[----:B------:R-:W-:Y:S03]  /*55b0*/  UISETP.GE.AND UP0, UPT, UR6, UR4, UPT ;  /* 0x000000040600728c */ /* 0x000fe6000bf06270 */
[----:B------:R-:W-:Y:S01]  /*55c0*/  UMOV UR4, UR11 ;  /* 0x0000000b00047c82 */ /* 0x000fe20008000000 */
[----:B------:R-:W-:Y:S02]  /*55d0*/  UISETP.GE.OR UP0, UPT, UR5, UR8, UP0 ;  /* 0x000000080500728c */ /* 0x000fe40008706670 */
[----:B------:R-:W-:Y:S02]  /*55e0*/  USHF.R.U32.HI UR4, URZ, UR41, UR4 ;  /* 0x00000029ff047299 */ /* 0x000fe40008011604 */
[----:B------:R-:W-:Y:S02]  /*55f0*/  UIMAD.WIDE.U32 UR8, UR5, UR40, URZ ;  /* 0x00000028050872a5 */ /* 0x000fe4000f8e00ff */
[----:B------:R-:W-:Y:S02]  /*5600*/  USEL UR11, UR6, UR4, !UP2 ;  /* 0x00000004060b7287 */ /* 0x000fe4000d000000 */
[----:B------:R-:W-:Y:S02]  /*5610*/  UIADD3 UR8, UPT, UPT, -UR5, URZ, URZ ;  /* 0x000000ff05087290 */ /* 0x000fe4000fffe1ff */
[----:B------:R-:W-:Y:S01]  /*5620*/  UIADD3 UR10, UPT, UPT, -UR11, URZ, URZ ;  /* 0x000000ff0b0a7290 */ /* 0x000fe2000fffe1ff */
[----:B------:R-:W-:Y:S01]  /*5630*/  @!UP0 UMOV UR4, UR9 ;  /* 0x0000000900048c82 */ /* 0x000fe20008000000 */
[----:B------:R-:W-:Y:S02]  /*5640*/  UIADD3 UR9, UPT, UPT, -UR6, URZ, URZ ;  /* 0x000000ff06097290 */ /* 0x000fe4000fffe1ff */
[----:B------:R-:W-:Y:S02]  /*5650*/  @!UP0 USHF.R.U32.HI UR4, URZ, UR41, UR4 ;  /* 0x00000029ff048299 */ /* 0x000fe40008011604 */
[----:B------:R-:W-:Y:S02]  /*5660*/  UIMAD UR10, UR42, UR10, UR6 ;  /* 0x0000000a2a0a72a4 */ /* 0x000fe4000f8e0206 */
[----:B------:R-:W-:Y:S04]  /*5670*/  @!UP0 USEL UR4, UR5, UR4, !UP2 ;  /* 0x0000000405048287 */ /* 0x000fe8000d000000 */
[----:B------:R-:W-:Y:S02]  /*5680*/  @!UP0 UIMAD UR10, UR7, UR10, UR4 ;  /* 0x0000000a070a82a4 */ /* 0x000fe4000f8e0204 */
[----:B------:R-:W-:Y:S02]  /*5690*/  @!UP0 UIADD3 UR11, UPT, UPT, UR11, -UR4, URZ ;  /* 0x800000040b0b8290 */ /* 0x000fe4000fffe0ff */
[----:B------:R-:W-:Y:S02]  /*56a0*/  UIMAD UR7, UR43, UR8, UR38 ;  /* 0x000000082b0772a4 */ /* 0x000fe4000f8e0226 */
[----:B------:R-:W-:Y:S02]  /*56b0*/  @!UP0 UIMAD UR6, UR11, UR42, UR5 ;  /* 0x0000002a0b0682a4 */ /* 0x000fe4000f8e0205 */
[----:B------:R-:W-:Y:S01]  /*56c0*/  UIMAD UR4, UR54, UR9, UR37 ;  /* 0x00000009360472a4 */ /* 0x000fe2000f8e0225 */
[----:B------:R-:W-:Y:S02]  /*56d0*/  @!UP0 UMOV UR5, UR10 ;  /* 0x0000000a00058c82 */ /* 0x000fe40008000000 */
[----:B------:R-:W-:Y:S02]  /*56e0*/  UIMAD UR38, UR5, UR43, UR7 ;  /* 0x0000002b052672a4 */ /* 0x000fe4000f8e0207 */
[----:B------:R-:W-:Y:S11]  /*56f0*/  UIMAD UR37, UR6, UR54, UR4 ;  /* 0x00000036062572a4 */ /* 0x000ff6000f8e0204 */
[----:B------:R-:W-:Y:S01]  /*5700*/  @!UPT UIADD3 URZ, UPT, UPT, URZ, URZ, URZ ;  /* 0x000000fffffff290 */ /* 0x000fe2000fffe0ff */
.L_x_92:
[----:B------:R-:W-:Y:S01]  /*5710*/  UISETP.NE.AND UP0, UPT, UR39, 0x1, UPT ;  /* 0x000000012700788c */ /* 0x000fe2000bf05270 */
[----:B------:R-:W-:Y:S01]  /*5720*/  IADD3 R87, PT, PT, R87, 0x1, RZ ;  /* 0x0000000157577810 */ /* 0x000fe20007ffe0ff */
[----:B------:R-:W-:Y:S02]  /*5730*/  USHF.L.U32 UR50, UR16, 0x6, URZ ;  /* 0x0000000610327899 */ /* 0x000fe400080006ff */
[----:B------:R-:W-:Y:S07]  /*5740*/  USHF.L.U32 UR49, UR20, 0x7, URZ ;  /* 0x0000000714317899 */ /* 0x000fee00080006ff */
[----:B------:R-:W2:Y:S01]  /*5750*/  @!UP0 LDCU.128 UR12, c[0x0][0xb10] ;  /* 0x00016200ff0c87ac */ /* 0x000ea20008000c00 */
[----:B------:R-:W3:Y:S01]  /*5760*/  @!UP0 LDCU UR5, c[0x0][0xb0c] ;  /* 0x00016180ff0587ac */ /* 0x000ee20008000800 */
[----:B------:R-:W4:Y:S01]  /*5770*/  @!UP0 LDCU UR10, c[0x0][0xb20] ;  /* 0x00016400ff0a87ac */ /* 0x000f220008000800 */
[----:B--2---:R-:W-:Y:S02]  /*5780*/  UIMAD.WIDE.U32 UR8, UR38, UR12, URZ ;  /* 0x0000000c260872a5 */ /* 0x004fe4000f8e00ff */
[----:B------:R-:W-:Y:S02]  /*5790*/  UIMAD.WIDE.U32 UR6, UR37, UR15, URZ ;  /* 0x0000000f250672a5 */ /* 0x000fe4000f8e00ff */
[----:B------:R-:W-:Y:S03]  /*57a0*/  @!UP0 UISETP.NE.AND UP1, UPT, UR14, 0x1, UPT ;  /* 0x000000010e00888c */ /* 0x000fe6000bf25270 */
[----:B------:R-:W-:Y:S01]  /*57b0*/  @!UP0 UMOV UR4, UR9 ;  /* 0x0000000900048c82 */ /* 0x000fe20008000000 */
[----:B---3--:R-:W-:Y:S02]  /*57c0*/  @!UP0 UISETP.NE.AND UP2, UPT, UR5, 0x1, UPT ;  /* 0x000000010500888c */ /* 0x008fe4000bf45270 */
[----:B------:R-:W-:Y:S01]  /*57d0*/  @!UP0 USHF.R.U32.HI UR4, URZ, UR13, UR4 ;  /* 0x0000000dff048299 */ /* 0x000fe20008011604 */
[----:B------:R-:W-:Y:S02]  /*57e0*/  @!UP0 UMOV UR6, UR7 ;  /* 0x0000000700068c82 */ /* 0x000fe40008000000 */
[----:B----4-:R-:W-:Y:S02]  /*57f0*/  @!UP0 USHF.R.U32.HI UR6, URZ, UR10, UR6 ;  /* 0x0000000aff068299 */ /* 0x010fe40008011606 */
[----:B------:R-:W-:Y:S02]  /*5800*/  @!UP0 USEL UR7, UR38, UR4, !UP2 ;  /* 0x0000000426078287 */ /* 0x000fe4000d000000 */
[----:B------:R-:W-:Y:S04]  /*5810*/  @!UP0 USEL UR6, UR37, UR6, !UP1 ;  /* 0x0000000625068287 */ /* 0x000fe8000c800000 */
[----:B------:R-:W-:Y:S02]  /*5820*/  @!UP0 UIADD3 UR4, UPT, UPT, -UR7, UR6, URZ ;  /* 0x0000000607048290 */ /* 0x000fe4000fffe1ff */
[----:B------:R-:W-:Y:S02]  /*5830*/  @!UP0 UIADD3 UR6, UPT, UPT, UR7, -UR6, URZ ;  /* 0x8000000607068290 */ /* 0x000fe4000fffe0ff */
[----:B------:R-:W-:Y:S02]  /*5840*/  @!UP0 UIMAD UR38, UR4, UR5, UR38 ;  /* 0x00000005042682a4 */ /* 0x000fe4000f8e0226 */
[----:B------:R-:W-:Y:S02]  /*5850*/  @!UP0 UIMAD UR37, UR6, UR14, UR37 ;  /* 0x0000000e062582a4 */ /* 0x000fe4000f8e0225 */
[----:B------:R-:W-:Y:S09]  /*5860*/  ULOP3.LUT UP0, URZ, UR63, 0x1b0, URZ, 0xc0, !UPT ;  /* 0x000001b03fff7892 */ /* 0x000ff2000f80c0ff */
[----:B------:R-:W-:Y:S05]  /*5870*/  BRA.U !UP0, `(.L_x_93) ;  /* 0x0000000108407547 */ /* 0x000fea000b800000 */
[----:B------:R-:W2:Y:S01]  /*5880*/  LDCU.64 UR8, c[0x4][0x80] ;  /* 0x01001000ff0877ac */ /* 0x000ea20008000a00 */
[----:B------:R-:W-:Y:S01]  /*5890*/  MOV R3, 0x0 ;  /* 0x0000000000037802 */ /* 0x000fe20000000f00 */
[----:B------:R-:W-:Y:S02]  /*58a0*/  HFMA2 R12, -RZ, RZ, 0, 5.9604644775390625e-08 ;  /* 0x00000001ff0c7431 */ /* 0x000fe400000001ff */
[----:B------:R-:W-:Y:S02]  /*58b0*/  IMAD.MOV.U32 R8, RZ, RZ, 0x70 ;  /* 0x00000070ff087424 */ /* 0x000fe400078e00ff */
[----:B------:R-:W-:Y:S01]  /*58c0*/  IMAD.MOV.U32 R13, RZ, RZ, RZ ;  /* 0x000000ffff0d7224 */ /* 0x000fe200078e00ff */
[----:B------:R-:W3:Y:S01]  /*58d0*/  LDCU.64 UR6, c[0x4][0x88] ;  /* 0x01001100ff0677ac */ /* 0x000ee20008000a00 */
[----:B------:R-:W4:Y:S01]  /*58e0*/  LDC.64 R2, c[0x4][R3] ;  /* 0x0100000003027b82 */ /* 0x000f220000000a00 */
[----:B------:R-:W1:Y:S01]  /*58f0*/  LDCU.64 UR4, c[0x4][0x8] ;  /* 0x01000100ff0477ac */ /* 0x000e620008000a00 */
[----:B--2---:R-:W-:Y:S01]  /*5900*/  MOV R5, UR9 ;  /* 0x0000000900057c02 */ /* 0x004fe20008000f00 */
[----:B------:R-:W-:Y:S01]  /*5910*/  IMAD.U32 R4, RZ, RZ, UR8 ;  /* 0x00000008ff047e24 */ /* 0x000fe2000f8e00ff */
[----:B---3--:R-:W-:Y:S01]  /*5920*/  MOV R7, UR7 ;  /* 0x0000000700077c02 */ /* 0x008fe20008000f00 */
[----:B------:R-:W-:Y:S01]  /*5930*/  IMAD.U32 R6, RZ, RZ, UR6 ;  /* 0x00000006ff067e24 */ /* 0x000fe2000f8e00ff */
[----:B-1----:R-:W-:Y:S01]  /*5940*/  MOV R11, UR5 ;  /* 0x00000005000b7c02 */ /* 0x002fe20008000f00 */
[----:B------:R-:W-:Y:S02]  /*5950*/  IMAD.U32 R10, RZ, RZ, UR4 ;  /* 0x00000004ff0a7e24 */ /* 0x000fe4000f8e00ff */
[----:B------:R-:W-:Y:S07]  /*5960*/  LEPC R20, `(.L_x_93) ;  /* 0x000000001014794e */ /* 0x000fee0000000000 */
[----:B----45:R-:W-:Y:S05]  /*5970*/  CALL.ABS.NOINC R2 ;  /* 0x0000000002007343 */ /* 0x030fea0003c00000 */
.L_x_93:
[----:B------:R-:W-:Y:S01]  /*5980*/  LOP3.LUT P0, RZ, R94, 0x1b0, RZ, 0xc0, !PT ;  /* 0x000001b05eff7812 */ /* 0x000fe2000780c0ff */
[----:B------:R-:W-:Y:S11]  /*5990*/  BSSY.RECONVERGENT B6, `(.L_x_94) ;  /* 0x0000013000067945 */ /* 0x000ff60003800200 */
[----:B------:R-:W-:Y:S01]  /*59a0*/  @!UPT UIADD3 URZ, UPT, UPT, URZ, URZ, URZ ;  /* 0x000000fffffff290 */ /* 0x000fe2000fffe0ff */
[----:B------:R-:W-:Y:S05]  /*59b0*/  @!P0 BRA `(.L_x_95) ;  /* 0x0000000000408947 */ /* 0x000fea0003800000 */
        /* <DEDUP_REMOVED lines=16> */
.L_x_95:
[----:B------:R-:W-:Y:S05]  /*5ac0*/  BSYNC.RECONVERGENT B6 ;  /* 0x0000000000067941 */ /* 0x000fea0003800200 */
.L_x_94:
[----:B------:R-:W-:Y:S01]  /*5ad0*/  R2UR UR4, R86 ;  /* 0x00000000560472ca */ /* 0x000fe200000e0000 */
[----:B------:R-:W-:Y:S01]  /*5ae0*/  UISETP.NE.U32.AND UP0, UPT, UR60, URZ, UPT ;  /* 0x000000ff3c00728c */ /* 0x000fe2000bf05070 */
[----:B------:R-:W-:Y:S02]  /*5af0*/  ISETP.NE.U32.AND P4, PT, R82, RZ, PT ;  /* 0x000000ff5200720c */ /* 0x000fe40003f85070 */
[----:B------:R-:W-:Y:S01]  /*5b00*/  ISETP.NE.U32.AND P2, PT, RZ, UR46, PT ;  /* 0x0000002eff007c0c */ /* 0x000fe2000bf45070 */
[----:B------:R-:W-:Y:S01]  /*5b10*/  UISETP.NE.AND.EX UP1, UPT, UR61, URZ, UPT, UP0 ;  /* 0x000000ff3d00728c */ /* 0x000fe2000bf25300 */
[----:B------:R-:W-:Y:S01]  /*5b20*/  ISETP.NE.AND.EX P4, PT, R83, RZ, PT, P4 ;  /* 0x000000ff5300720c */ /* 0x000fe20003f85340 */
[----:B------:R-:W-:Y:S01]  /*5b30*/  UPLOP3.LUT UP0, UPT, UPT, UPT, UPT, 0x40, 0x4 ;  /* 0x000000000004789c */ /* 0x000fe20003f0e870 */
[----:B------:R-:W-:Y:S05]  /*5b40*/  ISETP.NE.AND.EX P2, PT, RZ, UR47, PT, P2 ;  /* 0x0000002fff007c0c */ /* 0x000fea000bf45320 */
[----:B------:R-:W-:Y:S06]  /*5b50*/  UISETP.NE.AND UP2, UPT, UR4, URZ, UPT ;  /* 0x000000ff0400728c */ /* 0x000fec000bf45270 */
[----:B------:R-:W-:Y:S05]  /*5b60*/  PLOP3.LUT P1, PT, PT, PT, UP2, 0x80, 0x8 ;  /* 0x000000000008781c */ /* 0x000fea0003f2f028 */
[----:B------:R-:W-:Y:S06]  /*5b70*/  @UP2 UPLOP3.LUT UP0, UPT, UPT, UPT, UP1, 0x80, 0x8 ;  /* 0x000000000008289c */ /* 0x000fec0003f0f010 */
[----:B------:R-:W-:Y:S01]  /*5b80*/  PLOP3.LUT P0, PT, PT, PT, UP0, 0x80, 0x8 ;  /* 0x000000000008781c */ /* 0x000fe20003f0f008 */
[----:B------:R-:W-:Y:S01]  /*5b90*/  @!UPT UIADD3 URZ, UPT, UPT, URZ, URZ, URZ ;  /* 0x000000fffffff290 */ /* 0x000fe2000fffe0ff */
[----:B------:R-:W-:Y:S11]  /*5ba0*/  BRA.U !UP1, `(.L_x_96) ;  /* 0x00000001093c7547 */ /* 0x000ff6000b800000 */
[----:B------:R-:W-:Y:S01]  /*5bb0*/  UISETP.NE.U32.AND UP0, UPT, UR46, URZ, UPT ;  /* 0x000000ff2e00728c */ /* 0x000fe2000bf05070 */
[----:B-1----:R-:W-:Y:S01]  /*5bc0*/  HFMA2 R0, -RZ, RZ, 0, 5.9604644775390625e-08 ;  /* 0x00000001ff007431 */ /* 0x002fe200000001ff */
[----:B------:R-:W1:Y:S01]  /*5bd0*/  LDCU.64 UR8, c[0x0][0x358] ;  /* 0x00006b00ff0877ac */ /* 0x000e620008000a00 */
[----:B------:R-:W-:Y:S01]  /*5be0*/  IMAD.MOV.U32 R84, RZ, RZ, 0x1 ;  /* 0x00000001ff547424 */ /* 0x000fe200078e00ff */
[----:B------:R-:W-:Y:S06]  /*5bf0*/  UISETP.NE.AND.EX UP0, UPT, UR47, URZ, UPT, UP0 ;  /* 0x000000ff2f00728c */ /* 0x000fec000bf05300 */
[----:B------:R-:W-:Y:S05]  /*5c00*/  PLOP3.LUT P3, PT, PT, PT, UP0, 0x80, 0x8 ;  /* 0x000000000008781c */ /* 0x000fea0003f6f008 */
[----:B------:R-:W2:Y:S01]  /*5c10*/  @UP0 LDCU.64 UR4, c[0x0][0x888] ;  /* 0x00011100ff0407ac */ /* 0x000ea20008000a00 */
[----:B------:R-:W-:Y:S07]  /*5c20*/  @UP0 UIMAD UR6, UR36, UR60, URZ ;  /* 0x0000003c240602a4 */ /* 0x000fee000f8e02ff */
[----:B------:R-:W-:Y:S01]  /*5c30*/  @!P3 PRMT R84, R0, 0x7610, R84 ;  /* 0x000076100054b816 */ /* 0x000fe20000000054 */
[----:B--2---:R-:W-:Y:S06]  /*5c40*/  @UP0 UIMAD.WIDE UR4, UR6, 0x4, UR4 ;  /* 0x00000004060408a5 */ /* 0x004fec000f8e0204 */
[----:B------:R-:W-:Y:S01]  /*5c50*/  IMAD.U32 R2, RZ, RZ, UR4 ;  /* 0x00000004ff027e24 */ /* 0x000fe2000f8e00ff */
[----:B------:R-:W-:Y:S04]  /*5c60*/  MOV R3, UR5 ;  /* 0x0000000500037c02 */ /* 0x000fe80008000f00 */
[----:B------:R-:W2:Y:S01]  /*5c70*/  @!UP0 LDCU UR4, c[0x0][0x880] ;  /* 0x00011000ff0487ac */ /* 0x000ea20008000800 */
[----:B-1---5:R3:W5:Y:S02]  /*5c80*/  @P3 LDG.E R41, desc[UR8][R2.64] ;  /* 0x0000000802293981 */ /* 0x022764000c1e1900 */
[----:B--23--:R-:W-:Y:S02]  /*5c90*/  @!P3 IMAD.U32 R41, RZ, RZ, UR4 ;  /* 0x00000004ff29be24 */ /* 0x00cfe4000f8e00ff */
.L_x_96:
[----:B------:R-:W-:Y:S05]  /*5ca0*/  @!P4 BRA `(.L_x_97) ;  /* 0x000000000024c947 */ /* 0x000fea0003800000 */
[----:B------:R-:W-:Y:S01]  /*5cb0*/  ISETP.NE.U32.AND P3, PT, R80, RZ, PT ;  /* 0x000000ff5000720c */ /* 0x000fe20003f65070 */
[----:B------:R-:W2:Y:S03]  /*5cc0*/  LDCU.64 UR4, c[0x0][0x358] ;  /* 0x00006b00ff0477ac */ /* 0x000ea60008000a00 */
[----:B------:R-:W-:Y:S11]  /*5cd0*/  ISETP.NE.AND.EX P3, PT, R81, RZ, PT, P3 ;  /* 0x000000ff5100720c */ /* 0x000ff60003f65330 */
[----:B------:R-:W-:Y:S02]  /*5ce0*/  @!UPT UIADD3 URZ, UPT, UPT, URZ, URZ, URZ ;  /* 0x000000fffffff290 */ /* 0x000fe4000fffe0ff */
[----:B------:R-:W3:Y:S01]  /*5cf0*/  @P3 LDC.64 R2, c[0x0][0x8a8] ;  /* 0x00022a00ff023b82 */ /* 0x000ee20000000a00 */
[----:B-1----:R-:W-:Y:S04]  /*5d00*/  @P3 IMAD R0, R82, UR36, RZ ;  /* 0x0000002452003c24 */ /* 0x002fe8000f8e02ff */
[----:B---3--:R-:W-:Y:S05]  /*5d10*/  @P3 IMAD.WIDE R2, R0, 0x4, R2 ;  /* 0x0000000400023825 */ /* 0x008fea00078e0202 */
[----:B--2--5:R2:W5:Y:S02]  /*5d20*/  @P3 LDG.E R38, desc[UR4][R2.64] ;  /* 0x0000000402263981 */ /* 0x024564000c1e1900 */
[----:B--2---:R-:W3:Y:S02]  /*5d30*/  @!P3 LDC R38, c[0x0][0x8a0] ;  /* 0x00022800ff26bb82 */ /* 0x004ee40000000800 */
.L_x_97:
[----:B-----5:R-:W-:Y:S01]  /*5d40*/  FSETP.NEU.AND P4, PT, R41, RZ, PT ;  /* 0x000000ff2900720b */ /* 0x020fe20003f8d000 */
[----:B------:R-:W-:Y:S01]  /*5d50*/  BSSY B1, `(.L_x_98) ;  /* 0x0000042000017945 */ /* 0x000fe20003800000 */
[----:B------:R-:W-:Y:S01]  /*5d60*/  SEL R5, RZ, 0xffffffff, P2 ;  /* 0xffffffffff057807 */ /* 0x000fe20001000000 */
[----:B------:R-:W-:Y:S01]  /*5d70*/  IMAD.MOV.U32 R102, RZ, RZ, 0x1 ;  /* 0x00000001ff667424 */ /* 0x000fe200078e00ff */
[----:B------:R-:W-:Y:S02]  /*5d80*/  LOP3.LUT P3, RZ, R84, 0xff, RZ, 0xc0, !PT ;  /* 0x000000ff54ff7812 */ /* 0x000fe4000786c0ff */
[----:B------:R-:W-:Y:S02]  /*5d90*/  CS2R R78, SRZ ;  /* 0x00000000004e7805 */ /* 0x000fe4000001ff00 */
[----:B------:R-:W-:Y:S02]  /*5da0*/  @P1 SEL R4, RZ, 0xffffffff, P4 ;  /* 0xffffffffff041807 */ /* 0x000fe40002000000 */
[----:B------:R-:W-:Y:S02]  /*5db0*/  CS2R R76, SRZ ;  /* 0x00000000004c7805 */ /* 0x000fe4000001ff00 */
[----:B------:R-:W-:Y:S02]  /*5dc0*/  LEA R2, R90, UR44, 0x3 ;  /* 0x0000002c5a027c11 */ /* 0x000fe4000f8e18ff */
[----:B------:R-:W-:Y:S02]  /*5dd0*/  CS2R R74, SRZ ;  /* 0x00000000004a7805 */ /* 0x000fe4000001ff00 */
[----:B------:R-:W-:Y:S02]  /*5de0*/  @P0 SEL R4, R5, R4, !P3 ;  /* 0x0000000405040207 */ /* 0x000fe40005800000 */
[----:B------:R-:W-:Y:S02]  /*5df0*/  CS2R R72, SRZ ;  /* 0x0000000000487805 */ /* 0x000fe4000001ff00 */
[----:B------:R-:W-:Y:S02]  /*5e00*/  LEA R100, R36, UR44, 0x3 ;  /* 0x0000002c24647c11 */ /* 0x000fe4000f8e18ff */
[----:B------:R-:W-:Y:S02]  /*5e10*/  @P1 LOP3.LUT R4, R4, 0x1, RZ, 0xc0, !PT ;  /* 0x0000000104041812 */ /* 0x000fe400078ec0ff */
[----:B------:R-:W-:Y:S02]  /*5e20*/  SHF.L.U32 R3, R92, 0x1f, RZ ;  /* 0x0000001f5c037819 */ /* 0x000fe400000006ff */
[----:B------:R-:W-:Y:S02]  /*5e30*/  ISETP.NE.U32.OR P6, PT, R4, 0x1, !P1 ;  /* 0x000000010400780c */ /* 0x000fe40004fc5470 */
[----:B------:R-:W-:Y:S02]  /*5e40*/  PLOP3.LUT P2, PT, PT, PT, UP1, 0x80, 0x8 ;  /* 0x000000000008781c */ /* 0x000fe40003f4f018 */
[C---:B------:R-:W-:Y:S02]  /*5e50*/  LEA.HI R39, R36.reuse, R36, RZ, 0x1 ;  /* 0x0000002424277211 */ /* 0x040fe400078f08ff */
[----:B------:R-:W-:Y:S02]  /*5e60*/  SEL R4, RZ, 0xffffffff, P4 ;  /* 0xffffffffff047807 */ /* 0x000fe40002000000 */
[----:B------:R-:W-:Y:S01]  /*5e70*/  P2R R96, PR, RZ, 0x40 ;  /* 0x00000040ff607803 */ /* 0x000fe20000000000 */
[C---:B-1----:R-:W-:Y:S01]  /*5e80*/  IMAD.SHL.U32 R0, R39.reuse, 0x40, RZ ;  /* 0x0000004027007824 */ /* 0x042fe200078e00ff */
[----:B------:R-:W-:Y:S03]  /*5e90*/  LOP3.LUT R39, R39, 0xffe, RZ, 0xc0, !PT ;  /* 0x00000ffe27277812 */ /* 0x000fe600078ec0ff */
[----:B------:R-:W-:Y:S02]  /*5ea0*/  @P6 SHF.L.U32 R7, R89, 0x1f, RZ ;  /* 0x0000001f59076819 */ /* 0x000fe400000006ff */
[----:B------:R-:W-:Y:S01]  /*5eb0*/  @P2 SEL R4, R5, R4, !P3 ;  /* 0x0000000405042207 */ /* 0x000fe20005800000 */
[----:B------:R-:W-:Y:S01]  /*5ec0*/  IMAD.IADD R39, R36, 0x1, -R39 ;  /* 0x0000000124277824 */ /* 0x000fe200078e0a27 */
[----:B------:R-:W1:Y:S01]  /*5ed0*/  @P6 SYNCS.PHASECHK.TRANS64.TRYWAIT P1, [R2+URZ+0x80], R7 ;  /* 0x00008007020065a7 */ /* 0x000e6200080211ff */
[----:B------:R-:W-:Y:S02]  /*5ee0*/  LOP3.LUT R0, R0, 0xffffff80, RZ, 0xc0, !PT ;  /* 0xffffff8000007812 */ /* 0x000fe400078ec0ff */
[----:B------:R-:W-:Y:S03]  /*5ef0*/  LOP3.LUT R4, R4, 0x1, RZ, 0xc0, !PT ;  /* 0x0000000104047812 */ /* 0x000fe600078ec0ff */
[----:B------:R-:W-:Y:S01]  /*5f00*/  IMAD.IADD R0, R37, 0x1, R0 ;  /* 0x0000000125007824 */ /* 0x000fe200078e0200 */
[----:B------:R-:W-:Y:S03]  /*5f10*/  ISETP.NE.U32.AND P5, PT, R4, 0x1, PT ;  /* 0x000000010400780c */ /* 0x000fe60003fa5070 */
[----:B------:R-:W-:Y:S01]  /*5f20*/  IMAD R39, R39, 0x100000, R0 ;  /* 0x0010000027277824 */ /* 0x000fe200078e0200 */
[----:B------:R-:W-:Y:S01]  /*5f30*/  P2R R103, PR, RZ, 0x20 ;  /* 0x00000020ff677803 */ /* 0x000fe20000000000 */
[----:B------:R2:W4:Y:S01]  /*5f40*/  SYNCS.PHASECHK.TRANS64.TRYWAIT P0, [R100+URZ+0xd0], R3 ;  /* 0x0000d003640075a7 */ /* 0x00052200080011ff */
[----:B-1----:R-:W-:Y:S01]  /*5f50*/  @P6 SEL R102, RZ, 0x1, !P1 ;  /* 0x00000001ff666807 */ /* 0x002fe20004800000 */
[----:B--2---:R-:W-:Y:S06]  /*5f60*/  @!P6 BRA `(.L_x_99) ;  /* 0x000000000080e947 */ /* 0x004fec0003800000 */
[----:B------:R-:W-:Y:S01]  /*5f70*/  @P5 IMAD R6, R90, 0x1000, R71 ;  /* 0x000010005a065824 */ /* 0x000fe200078e0247 */
[----:B------:R-:W1:Y:S01]  /*5f80*/  S2R R0, SR_CgaCtaId ;  /* 0x0000000000007919 */ /* 0x000e620000008800 */
[----:B------:R-:W-:Y:S01]  /*5f90*/  ISETP.NE.AND P1, PT, R102, RZ, PT ;  /* 0x000000ff6600720c */ /* 0x000fe20003f25270 */
[----:B------:R-:W-:Y:S01]  /*5fa0*/  BSSY B0, `(.L_x_100) ;  /* 0x000000b000007945 */ /* 0x000fe20003800000 */
[----:B------:R-:W-:Y:S01]  /*5fb0*/  @P5 VIADD R4, R6, UR44 ;  /* 0x0000002c06045c36 */ /* 0x000fe20008000000 */
[----:B------:R-:W-:Y:S02]  /*5fc0*/  CS2R R74, SRZ ;  /* 0x00000000004a7805 */ /* 0x000fe4000001ff00 */
[----:B------:R-:W-:Y:S02]  /*5fd0*/  CS2R R72, SRZ ;  /* 0x0000000000487805 */ /* 0x000fe4000001ff00 */
[----:B------:R-:W-:Y:S01]  /*5fe0*/  CS2R R78, SRZ ;  /* 0x00000000004e7805 */ /* 0x000fe2000001ff00 */
[----:B------:R-:W-:Y:S01]  /*5ff0*/  @P5 IMAD R4, R93, -0x10, R4 ;  /* 0xfffffff05d045824 */ /* 0x000fe200078e0204 */
[----:B------:R-:W-:Y:S04]  /*6000*/  CS2R R76, SRZ ;  /* 0x00000000004c7805 */ /* 0x000fe8000001ff00 */
[----:B------:R-:W-:Y:S05]  /*6010*/  @P1 BRA `(.L_x_101) ;  /* 0x00000000000c1947 */ /* 0x000fea0003800000 */
[----:B------:R-:W-:Y:S04]  /*6020*/  SHF.L.U32 R5, R89, 0x1f, RZ ;  /* 0x0000001f59057819 */ /* 0x000fe800000006ff */
[----:B------:R-:W2:Y:S02]  /*6030*/  SYNCS.PHASECHK.TRANS64.TRYWAIT P1, [R2+URZ+0x80], R5 ;  /* 0x00008005020075a7 */ /* 0x000ea400080211ff */
[----:B--2---:R-:W-:Y:S05]  /*6040*/  @!P1 BRA `(.L_x_102) ;  /* 0x0000002400549947 */ /* 0x004fea0003800000 */
.L_x_101:
[----:B------:R-:W-:Y:S05]  /*6050*/  BSYNC B0 ;  /* 0x0000000000007941 */ /* 0x000fea0003800000 */
.L_x_100:
[----:B------:R-:W-:Y:S01]  /*6060*/  ISETP.NE.AND P1, PT, R103, RZ, PT ;  /* 0x000000ff6700720c */ /* 0x000fe20003f25270 */
[----:B--2---:R-:W-:Y:S02]  /*6070*/  VIADD R5, R2, 0x90 ;  /* 0x0000009002057836 */ /* 0x004fe40000000000 */
[----:B------:R-:W-:Y:S03]  /*6080*/  VIADD R90, R90, 0x1 ;  /* 0x000000015a5a7836 */ /* 0x000fe60000000000 */
[----:B-1----:R-:W-:Y:S07]  /*6090*/  PRMT R0, R0, 0x654, R5 ;  /* 0x0000065400007816 */ /* 0x002fee0000000005 */
[----:B------:R1:W2:Y:S04]  /*60a0*/  @P1 LDS.128 R72, [R6+UR44+0x200] ;  /* 0x0002002c06481984 */ /* 0x0002a80008000c00 */
[----:B------:R1:W1:Y:S01]  /*60b0*/  @P1 LDS.128 R76, [R4+0x210] ;  /* 0x00021000044c1984 */ /* 0x0002620000000c00 */
[C---:B------:R-:W-:Y:S01]  /*60c0*/  ISETP.NE.AND P1, PT, R90.reuse, 0x2, PT ;  /* 0x000000025a00780c */ /* 0x040fe20003f25270 */
[----:B------:R-:W-:Y:S01]  /*60d0*/  @!PT LDS RZ, [RZ] ;  /* 0x00000000fffff984 */ /* 0x000fe20000000800 */
[----:B------:R-:W-:Y:S01]  /*60e0*/  @!PT LDS RZ, [RZ] ;  /* 0x00000000fffff984 */ /* 0x000fe20000000800 */
[----:B------:R-:W-:Y:S01]  /*60f0*/  @!PT LDS RZ, [RZ] ;  /* 0x00000000fffff984 */ /* 0x000fe20000000800 */
[----:B------:R-:W-:Y:S01]  /*6100*/  @!PT LDS RZ, [RZ] ;  /* 0x00000000fffff984 */ /* 0x000fe20000000800 */
[----:B------:R5:W-:Y:S06]  /*6110*/  MEMBAR.ALL.CTA ;  /* 0x0000000000007992 */ /* 0x000bec0000008000 */
[----:B-----5:R-:W5:Y:S01]  /*6120*/  FENCE.VIEW.ASYNC.S ;  /* 0x00000000000073c6 */ /* 0x020f620000000000 */
[----:B------:R-:W-:Y:S01]  /*6130*/  SEL R90, R90, RZ, P1 ;  /* 0x000000ff5a5a7207 */ /* 0x000fe20000800000 */
[----:B-----5:R5:W-:Y:S02]  /*6140*/  SYNCS.ARRIVE.TRANS64.RED.A1T0 RZ, [R0+URZ], RZ ;  /* 0x000000ff00ff79a7 */ /* 0x020be400081004ff */
[----:B-----5:R-:W-:Y:S04]  /*6150*/  SEL R0, RZ, 0x1, P1 ;  /* 0x00000001ff007807 */ /* 0x020fe80000800000 */
[----:B--2---:R-:W-:Y:S02]  /*6160*/  LOP3.LUT R89, R89, R0, RZ, 0x3c, !PT ;  /* 0x0000000059597212 */ /* 0x004fe400078e3cff */
.L_x_99:
[----:B------:R-:W-:Y:S05]  /*6170*/  BSYNC B1 ;  /* 0x0000000000017941 */ /* 0x000fea0003800000 */
.L_x_98:
[----:B------:R-:W-:Y:S04]  /*6180*/  SHF.R.U32.HI R0, RZ, 0x15, R39 ;  /* 0x00000015ff007819 */ /* 0x000fe80000011627 */
[----:B------:R-:W-:Y:S01]  /*6190*/  LOP3.LUT P1, RZ, R0, 0x3, R85, 0x48, !PT ;  /* 0x0000000300ff7812 */ /* 0x000fe20007824855 */
[----:B------:R-:W-:Y:S01]  /*61a0*/  @!UPT UIADD3 URZ, UPT, UPT, URZ, URZ, URZ ;  /* 0x000000fffffff290 */ /* 0x000fe2000fffe0ff */
[----:B----4-:R-:W-:Y:S11]  /*61b0*/  @P0 BRA `(.L_x_103) ;  /* 0x0000000000080947 */ /* 0x010ff60003800000 */
[----:B------:R-:W2:Y:S02]  /*61c0*/  SYNCS.PHASECHK.TRANS64.TRYWAIT P0, [R100+URZ+0xd0], R3 ;  /* 0x0000d003640075a7 */ /* 0x000ea400080011ff */
[----:B--2---:R-:W-:Y:S05]  /*61d0*/  @!P0 BRA `(.L_x_104) ;  /* 0x0000002400048947 */ /* 0x004fea0003800000 */
.L_x_103:
[----:B------:R-:W-:Y:S05]  /*61e0*/  @!P1 BRA `(.L_x_105) ;  /* 0x0000000000409947 */ /* 0x000fea0003800000 */
[----:B------:R-:W4:Y:S01]  /*61f0*/  LDCU.64 UR8, c[0x4][0x70] ;  /* 0x01000e00ff0877ac */ /* 0x000f220008000a00 */
[----:B--2---:R-:W-:Y:S01]  /*6200*/  MOV R3, 0x0 ;  /* 0x0000000000037802 */ /* 0x004fe20000000f00 */
[----:B------:R-:W-:Y:S02]  /*6210*/  HFMA2 R12, -RZ, RZ, 0, 5.9604644775390625e-08 ;  /* 0x00000001ff0c7431 */ /* 0x000fe400000001ff */
[----:B------:R-:W-:Y:S02]  /*6220*/  IMAD.MOV.U32 R8, RZ, RZ, 0x192 ;  /* 0x00000192ff087424 */ /* 0x000fe400078e00ff */
[----:B------:R-:W-:Y:S01]  /*6230*/  IMAD.MOV.U32 R13, RZ, RZ, RZ ;  /* 0x000000ffff0d7224 */ /* 0x000fe200078e00ff */
[----:B------:R-:W2:Y:S01]  /*6240*/  LDCU.64 UR6, c[0x4][0x78] ;  /* 0x01000f00ff0677ac */ /* 0x000ea20008000a00 */
[----:B------:R-:W3:Y:S01]  /*6250*/  LDC.64 R2, c[0x4][R3] ;  /* 0x0100000003027b82 */ /* 0x000ee20000000a00 */
[----:B------:R-:W5:Y:S01]  /*6260*/  LDCU.64 UR4, c[0x4][0x10] ;  /* 0x01000200ff0477ac */ /* 0x000f620008000a00 */
[----:B----4-:R-:W-:Y:S01]  /*6270*/  MOV R5, UR9 ;  /* 0x0000000900057c02 */ /* 0x010fe20008000f00 */
[----:B-1----:R-:W-:Y:S01]  /*6280*/  IMAD.U32 R4, RZ, RZ, UR8 ;  /* 0x00000008ff047e24 */ /* 0x002fe2000f8e00ff */
[----:B--2---:R-:W-:Y:S01]  /*6290*/  MOV R7, UR7 ;  /* 0x0000000700077c02 */ /* 0x004fe20008000f00 */
[----:B------:R-:W-:Y:S01]  /*62a0*/  IMAD.U32 R6, RZ, RZ, UR6 ;  /* 0x00000006ff067e24 */ /* 0x000fe2000f8e00ff */
[----:B-----5:R-:W-:Y:S01]  /*62b0*/  MOV R11, UR5 ;  /* 0x00000005000b7c02 */ /* 0x020fe20008000f00 */
[----:B------:R-:W-:Y:S02]  /*62c0*/  IMAD.U32 R10, RZ, RZ, UR4 ;  /* 0x00000004ff0a7e24 */ /* 0x000fe4000f8e00ff */
[----:B------:R-:W-:Y:S07]  /*62d0*/  LEPC R20, `(.L_x_105) ;  /* 0x000000001014794e */ /* 0x000fee0000000000 */
[----:B---3--:R-:W-:Y:S05]  /*62e0*/  CALL.ABS.NOINC R2 ;  /* 0x0000000002007343 */ /* 0x008fea0003c00000 */
.L_x_105:
[-C--:B------:R-:W-:Y:S01]  /*62f0*/  F2FP.F16.E5M2.UNPACK_B R42, R72.reuse ;  /* 0x00000048ff2a723e */ /* 0x080fe200020004ff */
[----:B------:R-:W-:Y:S05]  /*6300*/  WARPSYNC.ALL ;  /* 0x0000000000007948 */ /* 0x000fea0003800000 */
[----:B------:R-:W-:Y:S01]  /*6310*/  R2UR UR4, R39 ;  /* 0x00000000270472ca */ /* 0x000fe200000e0000 */
[--C-:B------:R-:W-:Y:S01]  /*6320*/  HADD2.F32 R40, -RZ, R42.reuse.H0_H0 ;  /* 0x2000002aff287230 */ /* 0x100fe20000004100 */
[----:B------:R-:W-:Y:S01]  /*6330*/  F2FP.F16.E5M2.UNPACK_B R43, R72.H1 ;  /* 0x00000048ff2b723e */ /* 0x000fe200030004ff */
[----:B------:R-:W-:Y:S01]  /*6340*/  HADD2.F32 R42, -RZ, R42.H1_H1 ;  /* 0x3000002aff2a7230 */ /* 0x000fe20000004100 */
[-C--:B------:R-:W-:Y:S01]  /*6350*/  F2FP.F16.E5M2.UNPACK_B R45, R73.reuse ;  /* 0x00000049ff2d723e */ /* 0x080fe200020004ff */
[----:B------:R-:W-:Y:S01]  /*6360*/  BSSY.RECONVERGENT B0, `(.L_x_106) ;  /* 0x0000099000007945 */ /* 0x000fe20003800200 */
[----:B------:R-:W-:Y:S01]  /*6370*/  F2FP.F16.E5M2.UNPACK_B R47, R73.H1 ;  /* 0x00000049ff2f723e */ /* 0x000fe200030004ff */
[--C-:B------:R-:W-:Y:S01]  /*6380*/  HADD2.F32 R44, -RZ, R43.reuse.H0_H0 ;  /* 0x2000002bff2c7230 */ /* 0x100fe20000004100 */
[-C--:B------:R-:W-:Y:S01]  /*6390*/  F2FP.F16.E5M2.UNPACK_B R49, R74.reuse ;  /* 0x0000004aff31723e */ /* 0x080fe200020004ff */
[----:B------:R-:W-:Y:S01]  /*63a0*/  HADD2.F32 R46, -RZ, R43.H1_H1 ;  /* 0x3000002bff2e7230 */ /* 0x000fe20000004100 */
[----:B------:R-:W-:Y:S01]  /*63b0*/  F2FP.F16.E5M2.UNPACK_B R51, R74.H1 ;  /* 0x0000004aff33723e */ /* 0x000fe200030004ff */
[--C-:B------:R-:W-:Y:S01]  /*63c0*/  HADD2.F32 R43, -RZ, R45.reuse.H0_H0 ;  /* 0x2000002dff2b7230 */ /* 0x100fe20000004100 */
[-C--:B------:R-:W-:Y:S01]  /*63d0*/  F2FP.F16.E5M2.UNPACK_B R53, R75.reuse ;  /* 0x0000004bff35723e */ /* 0x080fe200020004ff */
[----:B-1----:R-:W-:Y:S01]  /*63e0*/  LDTM.16dp32bit_t0_t15.x32 R4, tmem[UR4] ;  /* 0x00000004000479ee */ /* 0x002fe20008a80000 */
[----:B------:R-:W3:Y:S01]  /*63f0*/  LDTM.16dp32bit_t16_t31.x32 R4, tmem[UR4+0x20] ;  /* 0x00002004000479ee */ /* 0x000ee20008aa0000 */
[----:B------:R-:W-:Y:S01]  /*6400*/  ISETP.NE.AND P6, PT, R96, RZ, PT ;  /* 0x000000ff6000720c */ /* 0x000fe20003fc5270 */
[----:B------:R-:W-:Y:S01]  /*6410*/  HADD2.F32 R48, -RZ, R45.H1_H1 ;  /* 0x3000002dff307230 */ /* 0x000fe20000004100 */
[----:B------:R-:W-:Y:S01]  /*6420*/  IADD3 R109, PT, PT, R71, UR44, RZ ;  /* 0x0000002c476d7c10 */ /* 0x000fe2000fffe0ff */
[----:B------:R-:W-:Y:S01]  /*6430*/  HADD2.F32 R52, -RZ, R49.H1_H1 ;  /* 0x30000031ff347230 */ /* 0x000fe20000004100 */
[----:B------:R-:W-:Y:S01]  /*6440*/  SHF.L.U32 R108, R88, 0x4, RZ ;  /* 0x00000004586c7819 */ /* 0x000fe200000006ff */
[----:B------:R-:W-:Y:S01]  /*6450*/  HADD2.F32 R56, -RZ, R53.H1_H1 ;  /* 0x30000035ff387230 */ /* 0x000fe20000004100 */
[----:B------:R-:W-:Y:S01]  /*6460*/  F2FP.F16.E5M2.UNPACK_B R55, R75.H1 ;  /* 0x0000004bff37723e */ /* 0x000fe200030004ff */
[--C-:B------:R-:W-:Y:S01]  /*6470*/  HADD2.F32 R45, -RZ, R47.reuse.H0_H0 ;  /* 0x2000002fff2d7230 */ /* 0x100fe20000004100 */
[----:B------:R-:W-:Y:S01]  /*6480*/  IADD3 R101, PT, PT, R109, R108, RZ ;  /* 0x0000006c6d657210 */ /* 0x000fe20007ffe0ff */
[----:B------:R-:W-:Y:S01]  /*6490*/  HADD2.F32 R50, -RZ, R47.H1_H1 ;  /* 0x3000002fff327230 */ /* 0x000fe20000004100 */
[-C--:B------:R-:W-:Y:S01]  /*64a0*/  F2FP.F16.E5M2.UNPACK_B R57, R76.reuse ;  /* 0x0000004cff39723e */ /* 0x080fe200020004ff */
[----:B------:R-:W-:Y:S01]  /*64b0*/  HADD2.F32 R47, -RZ, R49.H0_H0 ;  /* 0x20000031ff2f7230 */ /* 0x000fe20000004100 */
[----:B------:R-:W-:Y:S01]  /*64c0*/  F2FP.F16.E5M2.UNPACK_B R59, R76.H1 ;  /* 0x0000004cff3b723e */ /* 0x000fe200030004ff */
[----:B------:R-:W-:Y:S01]  /*64d0*/  HADD2.F32 R49, -RZ, R51.H0_H0 ;  /* 0x20000033ff317230 */ /* 0x000fe20000004100 */
[-C--:B------:R-:W-:Y:S01]  /*64e0*/  F2FP.F16.E5M2.UNPACK_B R61, R77.reuse ;  /* 0x0000004dff3d723e */ /* 0x080fe200020004ff */
[----:B------:R-:W-:Y:S01]  /*64f0*/  HADD2.F32 R60, -RZ, R57.H1_H1 ;  /* 0x30000039ff3c7230 */ /* 0x000fe20000004100 */
[----:B------:R-:W-:Y:S01]  /*6500*/  F2FP.F16.E5M2.UNPACK_B R63, R77.H1 ;  /* 0x0000004dff3f723e */ /* 0x000fe200030004ff */
[----:B------:R-:W-:Y:S01]  /*6510*/  HADD2.F32 R54, -RZ, R51.H1_H1 ;  /* 0x30000033ff367230 */ /* 0x000fe20000004100 */
[-C--:B------:R-:W-:Y:S01]  /*6520*/  F2FP.F16.E5M2.UNPACK_B R65, R78.reuse ;  /* 0x0000004eff41723e */ /* 0x080fe200020004ff */
[----:B------:R-:W-:Y:S01]  /*6530*/  HADD2.F32 R51, -RZ, R53.H0_H0 ;  /* 0x20000035ff337230 */ /* 0x000fe20000004100 */
[----:B------:R-:W-:Y:S01]  /*6540*/  F2FP.F16.E5M2.UNPACK_B R67, R78.H1 ;  /* 0x0000004eff43723e */ /* 0x000fe200030004ff */
[----:B------:R-:W-:Y:S01]  /*6550*/  HADD2.F32 R64, -RZ, R61.H1_H1 ;  /* 0x3000003dff407230 */ /* 0x000fe20000004100 */
[----:B------:R-:W-:Y:S01]  /*6560*/  ISETP.NE.AND P0, PT, R95, RZ, PT ;  /* 0x000000ff5f00720c */ /* 0x000fe20003f05270 */
[C---:B---3--:R-:W-:Y:S01]  /*6570*/  FMUL R0, R38.reuse, R4 ;  /* 0x0000000426007220 */ /* 0x048fe20000400000 */
[C---:B------:R-:W-:Y:S01]  /*6580*/  FMUL R2, R38.reuse, R5 ;  /* 0x0000000526027220 */ /* 0x040fe20000400000 */
[C---:B------:R-:W-:Y:S01]  /*6590*/  FMUL R4, R38.reuse, R8 ;  /* 0x0000000826047220 */ /* 0x040fe20000400000 */
[C---:B------:R-:W-:Y:S01]  /*65a0*/  FMUL R5, R38.reuse, R9 ;  /* 0x0000000926057220 */ /* 0x040fe20000400000 */
[C---:B------:R-:W-:Y:S01]  /*65b0*/  FFMA R0, R41.reuse, R40, R0 ;  /* 0x0000002829007223 */ /* 0x040fe20000000000 */
[C---:B------:R-:W-:Y:S01]  /*65c0*/  FFMA R2, R41.reuse, R42, R2 ;  /* 0x0000002a29027223 */ /* 0x040fe20000000002 */
[C---:B------:R-:W-:Y:S01]  /*65d0*/  FMUL R8, R38.reuse, R12 ;  /* 0x0000000c26087220 */ /* 0x040fe20000400000 */
[C---:B------:R-:W-:Y:S01]  /*65e0*/  FMUL R9, R38.reuse, R13 ;  /* 0x0000000d26097220 */ /* 0x040fe20000400000 */
[C---:B------:R-:W-:Y:S01]  /*65f0*/  FMUL R12, R38.reuse, R16 ;  /* 0x00000010260c7220 */ /* 0x040fe20000400000 */
[C---:B------:R-:W-:Y:S01]  /*6600*/  FMUL R13, R38.reuse, R17 ;  /* 0x00000011260d7220 */ /* 0x040fe20000400000 */
[C---:B------:R-:W-:Y:S01]  /*6610*/  FMUL R16, R38.reuse, R20 ;  /* 0x0000001426107220 */ /* 0x040fe20000400000 */
[C---:B------:R-:W-:Y:S01]  /*6620*/  FMUL R17, R38.reuse, R21 ;  /* 0x0000001526117220 */ /* 0x040fe20000400000 */
[C---:B------:R-:W-:Y:S01]  /*6630*/  FMUL R20, R38.reuse, R24 ;  /* 0x0000001826147220 */ /* 0x040fe20000400000 */
[C---:B------:R-:W-:Y:S01]  /*6640*/  FMUL R21, R38.reuse, R25 ;  /* 0x0000001926157220 */ /* 0x040fe20000400000 */
[----:B------:R-:W-:Y:S02]  /*6650*/  HADD2.F32 R68, -RZ, R65.H1_H1 ;  /* 0x30000041ff447230 */ /* 0x000fe40000004100 */
[C---:B------:R-:W-:Y:S01]  /*6660*/  FMUL R24, R38.reuse, R28 ;  /* 0x0000001c26187220 */ /* 0x040fe20000400000 */
[C---:B------:R-:W-:Y:S01]  /*6670*/  FMUL R25, R38.reuse, R29 ;  /* 0x0000001d26197220 */ /* 0x040fe20000400000 */
[C---:B------:R-:W-:Y:S01]  /*6680*/  FMUL R28, R38.reuse, R32 ;  /* 0x00000020261c7220 */ /* 0x040fe20000400000 */
[C---:B------:R-:W-:Y:S01]  /*6690*/  FMUL R29, R38.reuse, R33 ;  /* 0x00000021261d7220 */ /* 0x040fe20000400000 */
[C---:B--2---:R-:W-:Y:S01]  /*66a0*/  FMUL R3, R38.reuse, R6 ;  /* 0x0000000626037220 */ /* 0x044fe20000400000 */
[C---:B------:R-:W-:Y:S01]  /*66b0*/  FMUL R7, R38.reuse, R7 ;  /* 0x0000000726077220 */ /* 0x040fe20000400000 */
[C---:B------:R-:W-:Y:S01]  /*66c0*/  FMUL R6, R38.reuse, R10 ;  /* 0x0000000a26067220 */ /* 0x040fe20000400000 */
[C---:B------:R-:W-:Y:S01]  /*66d0*/  FMUL R11, R38.reuse, R11 ;  /* 0x0000000b260b7220 */ /* 0x040fe20000400000 */
[C---:B------:R-:W-:Y:S01]  /*66e0*/  FFMA R3, R41.reuse, R44, R3 ;  /* 0x0000002c29037223 */ /* 0x040fe20000000003 */
[C---:B------:R-:W-:Y:S01]  /*66f0*/  FFMA R7, R41.reuse, R46, R7 ;  /* 0x0000002e29077223 */ /* 0x040fe20000000007 */
[C---:B------:R-:W-:Y:S01]  /*6700*/  FFMA R4, R41.reuse, R43, R4 ;  /* 0x0000002b29047223 */ /* 0x040fe20000000004 */
[----:B------:R-:W-:Y:S01]  /*6710*/  F2FP.F16.E5M2.UNPACK_B R40, R79 ;  /* 0x0000004fff28723e */ /* 0x000fe200020004ff */
[C---:B------:R-:W-:Y:S01]  /*6720*/  FFMA R5, R41.reuse, R48, R5 ;  /* 0x0000003029057223 */ /* 0x040fe20000000005 */
[C---:B------:R-:W-:Y:S01]  /*6730*/  FFMA R6, R41.reuse, R45, R6 ;  /* 0x0000002d29067223 */ /* 0x040fe20000000006 */
[----:B------:R-:W-:Y:S01]  /*6740*/  F2FP.F16.E5M2.UNPACK_B R42, R79.H1 ;  /* 0x0000004fff2a723e */ /* 0x000fe200030004ff */
[C---:B------:R-:W-:Y:S01]  /*6750*/  FFMA R11, R41.reuse, R50, R11 ;  /* 0x00000032290b7223 */ /* 0x040fe2000000000b */
[----:B------:R-:W-:Y:S01]  /*6760*/  FFMA R8, R41, R47, R8 ;  /* 0x0000002f29087223 */ /* 0x000fe20000000008 */
[----:B------:R-:W-:Y:S01]  /*6770*/  F2FP.SATFINITE.E5M2.F32.PACK_AB_MERGE_C R97, R7, R3, RZ ;  /* 0x000000030761723e */ /* 0x000fe200048060ff */
[C---:B------:R-:W-:Y:S01]  /*6780*/  FFMA R9, R41.reuse, R52, R9 ;  /* 0x0000003429097223 */ /* 0x040fe20000000009 */
[----:B------:R-:W-:Y:S01]  /*6790*/  FMUL R10, R38, R14 ;  /* 0x0000000e260a7220 */ /* 0x000fe20000400000 */
[----:B------:R-:W-:Y:S01]  /*67a0*/  LEA R109, R90, UR44, 0x3 ;  /* 0x0000002c5a6d7c11 */ /* 0x000fe2000f8e18ff */
[----:B------:R-:W-:Y:S01]  /*67b0*/  FMUL R15, R38, R15 ;  /* 0x0000000f260f7220 */ /* 0x000fe20000400000 */
[--C-:B------:R-:W-:Y:S01]  /*67c0*/  HADD2.F32 R53, -RZ, R55.reuse.H0_H0 ;  /* 0x20000037ff357230 */ /* 0x100fe20000004100 */
[----:B------:R-:W-:Y:S01]  /*67d0*/  F2FP.SATFINITE.E5M2.F32.PACK_AB_MERGE_C R96, R2, R0, R97 ;  /* 0x000000000260723e */ /* 0x000fe20004806061 */
[----:B------:R-:W-:Y:S01]  /*67e0*/  FFMA R10, R41, R49, R10 ;  /* 0x00000031290a7223 */ /* 0x000fe2000000000a */
[----:B------:R-:W-:Y:S01]  /*67f0*/  F2FP.SATFINITE.E5M2.F32.PACK_AB_MERGE_C R97, R11, R6, RZ ;  /* 0x000000060b61723e */ /* 0x000fe200048060ff */
[C---:B------:R-:W-:Y:S01]  /*6800*/  FFMA R15, R41.reuse, R54, R15 ;  /* 0x00000036290f7223 */ /* 0x040fe2000000000f */
[C---:B------:R-:W-:Y:S01]  /*6810*/  FFMA R12, R41.reuse, R51, R12 ;  /* 0x00000033290c7223 */ /* 0x040fe2000000000c */
[----:B------:R-:W-:Y:S01]  /*6820*/  FFMA R13, R41, R56, R13 ;  /* 0x00000038290d7223 */ /* 0x000fe2000000000d */
[----:B------:R-:W-:Y:S01]  /*6830*/  F2FP.SATFINITE.E5M2.F32.PACK_AB_MERGE_C R97, R5, R4, R97 ;  /* 0x000000040561723e */ /* 0x000fe20004806061 */
[----:B------:R-:W-:Y:S01]  /*6840*/  HADD2.F32 R58, -RZ, R55.H1_H1 ;  /* 0x30000037ff3a7230 */ /* 0x000fe20000004100 */
[----:B------:R-:W-:Y:S01]  /*6850*/  F2FP.SATFINITE.E5M2.F32.PACK_AB_MERGE_C R98, R15, R10, RZ ;  /* 0x0000000a0f62723e */ /* 0x000fe200048060ff */
[----:B------:R-:W-:Y:S02]  /*6860*/  HADD2.F32 R55, -RZ, R57.H0_H0 ;  /* 0x20000039ff377230 */ /* 0x000fe40000004100 */
[C---:B------:R-:W-:Y:S01]  /*6870*/  FMUL R14, R38.reuse, R18 ;  /* 0x00000012260e7220 */ /* 0x040fe20000400000 */
[C---:B------:R-:W-:Y:S01]  /*6880*/  FMUL R19, R38.reuse, R19 ;  /* 0x0000001326137220 */ /* 0x040fe20000400000 */
[--C-:B------:R-:W-:Y:S02]  /*6890*/  HADD2.F32 R57, -RZ, R59.reuse.H0_H0 ;  /* 0x2000003bff397230 */ /* 0x100fe40000004100 */
[C---:B------:R-:W-:Y:S01]  /*68a0*/  FMUL R18, R38.reuse, R22 ;  /* 0x0000001626127220 */ /* 0x040fe20000400000 */
[C---:B------:R-:W-:Y:S01]  /*68b0*/  FFMA R14, R41.reuse, R53, R14 ;  /* 0x00000035290e7223 */ /* 0x040fe2000000000e */
[----:B------:R-:W-:Y:S02]  /*68c0*/  HADD2.F32 R62, -RZ, R59.H1_H1 ;  /* 0x3000003bff3e7230 */ /* 0x000fe40000004100 */
[C---:B------:R-:W-:Y:S01]  /*68d0*/  FFMA R19, R41.reuse, R58, R19 ;  /* 0x0000003a29137223 */ /* 0x040fe20000000013 */
[----:B------:R-:W-:Y:S02]  /*68e0*/  HADD2.F32 R59, -RZ, R61.H0_H0 ;  /* 0x2000003dff3b7230 */ /* 0x000fe40000004100 */
[C---:B------:R-:W-:Y:S01]  /*68f0*/  FMUL R23, R38.reuse, R23 ;  /* 0x0000001726177220 */ /* 0x040fe20000400000 */
[C---:B------:R-:W-:Y:S01]  /*6900*/  FFMA R16, R41.reuse, R55, R16 ;  /* 0x0000003729107223 */ /* 0x040fe20000000010 */
[C---:B------:R-:W-:Y:S01]  /*6910*/  FFMA R17, R41.reuse, R60, R17 ;  /* 0x0000003c29117223 */ /* 0x040fe20000000011 */
[--C-:B------:R-:W-:Y:S02]  /*6920*/  HADD2.F32 R61, -RZ, R63.reuse.H0_H0 ;  /* 0x2000003fff3d7230 */ /* 0x100fe40000004100 */
[C---:B------:R-:W-:Y:S01]  /*6930*/  FFMA R18, R41.reuse, R57, R18 ;  /* 0x0000003929127223 */ /* 0x040fe20000000012 */
[----:B------:R-:W-:Y:S02]  /*6940*/  HADD2.F32 R66, -RZ, R63.H1_H1 ;  /* 0x3000003fff427230 */ /* 0x000fe40000004100 */
[C---:B------:R-:W-:Y:S01]  /*6950*/  FMUL R22, R38.reuse, R26 ;  /* 0x0000001a26167220 */ /* 0x040fe20000400000 */
[----:B------:R-:W-:Y:S02]  /*6960*/  HADD2.F32 R63, -RZ, R65.H0_H0 ;  /* 0x20000041ff3f7230 */ /* 0x000fe40000004100 */
[C---:B------:R-:W-:Y:S01]  /*6970*/  FFMA R23, R41.reuse, R62, R23 ;  /* 0x0000003e29177223 */ /* 0x040fe20000000017 */
[C---:B------:R-:W-:Y:S01]  /*6980*/  FMUL R27, R38.reuse, R27 ;  /* 0x0000001b261b7220 */ /* 0x040fe20000400000 */
[C---:B------:R-:W-:Y:S01]  /*6990*/  FFMA R20, R41.reuse, R59, R20 ;  /* 0x0000003b29147223 */ /* 0x040fe20000000014 */
[C---:B------:R-:W-:Y:S01]  /*69a0*/  FFMA R21, R41.reuse, R64, R21 ;  /* 0x0000004029157223 */ /* 0x040fe20000000015 */
[--C-:B------:R-:W-:Y:S02]  /*69b0*/  HADD2.F32 R65, -RZ, R67.reuse.H0_H0 ;  /* 0x20000043ff417230 */ /* 0x100fe40000004100 */
[C---:B------:R-:W-:Y:S01]  /*69c0*/  FFMA R22, R41.reuse, R61, R22 ;  /* 0x0000003d29167223 */ /* 0x040fe20000000016 */
[----:B------:R-:W-:Y:S02]  /*69d0*/  HADD2.F32 R70, -RZ, R67.H1_H1 ;  /* 0x30000043ff467230 */ /* 0x000fe40000004100 */
[C---:B------:R-:W-:Y:S01]  /*69e0*/  FMUL R26, R38.reuse, R30 ;  /* 0x0000001e261a7220 */ /* 0x040fe20000400000 */
[--C-:B------:R-:W-:Y:S02]  /*69f0*/  HADD2.F32 R67, -RZ, R40.reuse.H0_H0 ;  /* 0x20000028ff437230 */ /* 0x100fe40000004100 */
[C---:B------:R-:W-:Y:S01]  /*6a00*/  FFMA R27, R41.reuse, R66, R27 ;  /* 0x00000042291b7223 */ /* 0x040fe2000000001b */
[C---:B------:R-:W-:Y:S01]  /*6a10*/  FMUL R31, R38.reuse, R31 ;  /* 0x0000001f261f7220 */ /* 0x040fe20000400000 */
[C---:B------:R-:W-:Y:S01]  /*6a20*/  FFMA R24, R41.reuse, R63, R24 ;  /* 0x0000003f29187223 */ /* 0x040fe20000000018 */
[----:B------:R-:W-:Y:S02]  /*6a30*/  HADD2.F32 R40, -RZ, R40.H1_H1 ;  /* 0x30000028ff287230 */ /* 0x000fe40000004100 */
[C---:B------:R-:W-:Y:S01]  /*6a40*/  FFMA R25, R41.reuse, R68, R25 ;  /* 0x0000004429197223 */ /* 0x040fe20000000019 */
[--C-:B------:R-:W-:Y:S02]  /*6a50*/  HADD2.F32 R69, -RZ, R42.reuse.H0_H0 ;  /* 0x2000002aff457230 */ /* 0x100fe40000004100 */
[C---:B------:R-:W-:Y:S01]  /*6a60*/  FFMA R26, R41.reuse, R65, R26 ;  /* 0x00000041291a7223 */ /* 0x040fe2000000001a */
[----:B------:R-:W-:Y:S02]  /*6a70*/  HADD2.F32 R42, -RZ, R42.H1_H1 ;  /* 0x3000002aff2a7230 */ /* 0x000fe40000004100 */
[C---:B------:R-:W-:Y:S01]  /*6a80*/  FMUL R30, R38.reuse, R34 ;  /* 0x00000022261e7220 */ /* 0x040fe20000400000 */
[----:B------:R-:W-:Y:S01]  /*6a90*/  FFMA R31, R41, R70, R31 ;  /* 0x00000046291f7223 */ /* 0x000fe2000000001f */
[----:B------:R-:W-:Y:S01]  /*6aa0*/  FMUL R35, R38, R35 ;  /* 0x0000002326237220 */ /* 0x000fe20000400000 */
[----:B------:R-:W-:Y:S01]  /*6ab0*/  F2FP.SATFINITE.E5M2.F32.PACK_AB_MERGE_C R99, R19, R14, RZ ;  /* 0x0000000e1363723e */ /* 0x000fe200048060ff */
[C---:B------:R-:W-:Y:S01]  /*6ac0*/  FFMA R28, R41.reuse, R67, R28 ;  /* 0x00000043291c7223 */ /* 0x040fe2000000001c */
[C---:B------:R-:W-:Y:S01]  /*6ad0*/  FFMA R29, R41.reuse, R40, R29 ;  /* 0x00000028291d7223 */ /* 0x040fe2000000001d */
[C---:B------:R-:W-:Y:S01]  /*6ae0*/  FFMA R30, R41.reuse, R69, R30 ;  /* 0x00000045291e7223 */ /* 0x040fe2000000001e */
[----:B------:R-:W-:Y:S01]  /*6af0*/  FFMA R35, R41, R42, R35 ;  /* 0x0000002a29237223 */ /* 0x000fe20000000023 */
[----:B------:R-:W-:Y:S02]  /*6b00*/  F2FP.SATFINITE.E5M2.F32.PACK_AB_MERGE_C R98, R9, R8, R98 ;  /* 0x000000080962723e */ /* 0x000fe40004806062 */
[----:B------:R-:W-:Y:S02]  /*6b10*/  F2FP.SATFINITE.E5M2.F32.PACK_AB_MERGE_C R99, R13, R12, R99 ;  /* 0x0000000c0d63723e */ /* 0x000fe40004806063 */
[----:B------:R-:W-:Y:S02]  /*6b20*/  F2FP.SATFINITE.E5M2.F32.PACK_AB_MERGE_C R104, R23, R18, RZ ;  /* 0x000000121768723e */ /* 0x000fe400048060ff */
[----:B------:R-:W-:Y:S01]  /*6b30*/  F2FP.SATFINITE.E5M2.F32.PACK_AB_MERGE_C R105, R27, R22, RZ ;  /* 0x000000161b69723e */ /* 0x000fe200048060ff */
[----:B------:R1:W-:Y:S01]  /*6b40*/  STS.128 [R71+UR44+0x2200], R96 ;  /* 0x0022006047007988 */ /* 0x0003e20008000c2c */
[----:B------:R-:W-:Y:S02]  /*6b50*/  F2FP.SATFINITE.E5M2.F32.PACK_AB_MERGE_C R110, R31, R26, RZ ;  /* 0x0000001a1f6e723e */ /* 0x000fe400048060ff */
[----:B------:R-:W-:Y:S02]  /*6b60*/  F2FP.SATFINITE.E5M2.F32.PACK_AB_MERGE_C R111, R35, R30, RZ ;  /* 0x0000001e236f723e */ /* 0x000fe400048060ff */
[----:B------:R-:W-:Y:S02]  /*6b70*/  F2FP.SATFINITE.E5M2.F32.PACK_AB_MERGE_C R104, R17, R16, R104 ;  /* 0x000000101168723e */ /* 0x000fe40004806068 */
[----:B------:R-:W-:Y:S02]  /*6b80*/  F2FP.SATFINITE.E5M2.F32.PACK_AB_MERGE_C R105, R21, R20, R105 ;  /* 0x000000141569723e */ /* 0x000fe40004806069 */
[----:B------:R-:W-:Y:S02]  /*6b90*/  F2FP.SATFINITE.E5M2.F32.PACK_AB_MERGE_C R106, R25, R24, R110 ;  /* 0x00000018196a723e */ /* 0x000fe4000480606e */
[----:B------:R-:W-:Y:S02]  /*6ba0*/  F2FP.SATFINITE.E5M2.F32.PACK_AB_MERGE_C R107, R29, R28, R111 ;  /* 0x0000001c1d6b723e */ /* 0x000fe4000480606f */
[----:B------:R-:W-:Y:S03]  /*6bb0*/  @P6 SHF.L.U32 R110, R89, 0x1f, RZ ;  /* 0x0000001f596e6819 */ /* 0x000fe600000006ff */
[----:B------:R1:W-:Y:S01]  /*6bc0*/  STS.128 [R101+0x2210], R104 ;  /* 0x0022106865007388 */ /* 0x0003e20000000c00 */
[----:B------:R-:W-:Y:S01]  /*6bd0*/  @!PT LDS RZ, [RZ] ;  /* 0x00000000fffff984 */ /* 0x000fe20000000800 */
[----:B------:R-:W-:Y:S01]  /*6be0*/  @!PT LDS RZ, [RZ] ;  /* 0x00000000fffff984 */ /* 0x000fe20000000800 */
[----:B------:R-:W-:Y:S01]  /*6bf0*/  @!PT LDS RZ, [RZ] ;  /* 0x00000000fffff984 */ /* 0x000fe20000000800 */
[----:B------:R-:W-:Y:S01]  /*6c00*/  @!PT LDS RZ, [RZ] ;  /* 0x00000000fffff984 */ /* 0x000fe20000000800 */
[----:B------:R2:W-:Y:S07]  /*6c10*/  MEMBAR.ALL.CTA ;  /* 0x0000000000007992 */ /* 0x0005ee0000008000 */
[----:B--2---:R-:W2:Y:S02]  /*6c20*/  FENCE.VIEW.ASYNC.S ;  /* 0x00000000000073c6 */ /* 0x004ea40000000000 */
[----:B--2---:R-:W-:Y:S06]  /*6c30*/  BAR.SYNC.DEFER_BLOCKING 0x1, 0x80 ;  /* 0x0042000000007b1d */ /* 0x004fec0000010000 */
[----:B------:R-:W-:Y:S05]  /*6c40*/  @P0 BRA `(.L_x_107) ;  /* 0x0000000000280947 */ /* 0x000fea0003800000 */
[----:B------:R-:W2:Y:S01]  /*6c50*/  LDCU.64 UR6, c[0x0][0x348] ;  /* 0x00006900ff0677ac */ /* 0x000ea20008000a00 */
[----:B------:R-:W-:Y:S01]  /*6c60*/  UIADD3 UR4, UPT, UPT, UR44, 0x2200, URZ ;  /* 0x000022002c047890 */ /* 0x000fe2000fffe0ff */
[----:B------:R-:W-:Y:S05]  /*6c70*/  UMOV UR51, UR36 ;  /* 0x0000002400337c82 */ /* 0x000fea0008000000 */
[----:B------:R-:W-:Y:S04]  /*6c80*/  MOV R94, UR4 ;  /* 0x00000004005e7c02 */ /* 0x000fe80008000f00 */
[----:B------:R-:W-:Y:S01]  /*6c90*/  R2UR UR48, R94 ;  /* 0x000000005e3072ca */ /* 0x000fe200000e0000 */
[----:B--2---:R-:W-:Y:S04]  /*6ca0*/  UIADD3 UR4, UP0, UPT, UR6, 0x680, URZ ;  /* 0x0000068006047890 */ /* 0x004fe8000ff1e0ff */
[----:B------:R-:W-:Y:S09]  /*6cb0*/  UIADD3.X UR5, UPT, UPT, URZ, UR7, URZ, UP0, !UPT ;  /* 0x00000007ff057290 */ /* 0x000ff200087fe4ff */
[----:B------:R2:W-:Y:S01]  /*6cc0*/  UTMASTG.3D [UR48], [UR4] ;  /* 0x00000030040073b5 */ /* 0x0005e20008010000 */
[----:B------:R0:W-:Y:S01]  /*6cd0*/  UTMACMDFLUSH ;  /* 0x00000000000079b7 */ /* 0x0001e20000000000 */
[----:B--2---:R-:W-:Y:S04]  /*6ce0*/  DEPBAR.LE SB0, 0x1 ;  /* 0x000080400000791a */ /* 0x004fe80000000000 */
.L_x_107:
[----:B------:R-:W-:Y:S05]  /*6cf0*/  BSYNC.RECONVERGENT B0 ;  /* 0x0000000000007941 */ /* 0x000fea0003800200 */
.L_x_106:
[----:B------:R-:W-:Y:S06]  /*6d00*/  BAR.SYNC.DEFER_BLOCKING 0x1, 0x80 ;  /* 0x0042000000007b1d */ /* 0x000fec0000010000 */
[----:B------:R-:W2:Y:S01]  /*6d10*/  @P6 SYNCS.PHASECHK.TRANS64.TRYWAIT P0, [R109+URZ+0x80], R110 ;  /* 0x0000806e6d0065a7 */ /* 0x000ea200080011ff */
[----:B------:R-:W-:Y:S01]  /*6d20*/  BSSY B1, `(.L_x_108) ;  /* 0x0000020000017945 */ /* 0x000fe20003800000 */
[----:B--2---:R-:W-:Y:S03]  /*6d30*/  @P6 SEL R102, RZ, 0x1, !P0 ;  /* 0x00000001ff666807 */ /* 0x004fe60004000000 */
[----:B------:R-:W-:Y:S05]  /*6d40*/  @!P6 BRA `(.L_x_109) ;  /* 0x000000000074e947 */ /* 0x000fea0003800000 */
[----:B------:R-:W-:Y:S01]  /*6d50*/  ISETP.NE.AND P1, PT, R103, RZ, PT ;  /* 0x000000ff6700720c */ /* 0x000fe20003f25270 */
[----:B------:R-:W2:Y:S01]  /*6d60*/  S2R R0, SR_CgaCtaId ;  /* 0x0000000000007919 */ /* 0x000ea20000008800 */
[----:B------:R-:W-:Y:S01]  /*6d70*/  ISETP.NE.AND P0, PT, R102, RZ, PT ;  /* 0x000000ff6600720c */ /* 0x000fe20003f05270 */
[----:B------:R-:W-:Y:S10]  /*6d80*/  BSSY B0, `(.L_x_110) ;  /* 0x0000008000007945 */ /* 0x000ff40003800000 */
[----:B------:R-:W-:Y:S05]  /*6d90*/  @P1 IMAD R2, R90, 0x1000, R71 ;  /* 0x000010005a021824 */ /* 0x000fea00078e0247 */
[----:B------:R-:W-:Y:S05]  /*6da0*/  @P1 IADD3 R3, PT, PT, R2, UR44, RZ ;  /* 0x0000002c02031c10 */ /* 0x000fea000fffe0ff */
[----:B------:R-:W-:Y:S01]  /*6db0*/  @P1 IMAD.IADD R3, R3, 0x1, R108 ;  /* 0x0000000103031824 */ /* 0x000fe200078e026c */
[----:B------:R-:W-:Y:S06]  /*6dc0*/  @P0 BRA `(.L_x_111) ;  /* 0x00000000000c0947 */ /* 0x000fec0003800000 */
[----:B------:R-:W-:Y:S04]  /*6dd0*/  SHF.L.U32 R4, R89, 0x1f, RZ ;  /* 0x0000001f59047819 */ /* 0x000fe800000006ff */
[----:B------:R-:W3:Y:S02]  /*6de0*/  SYNCS.PHASECHK.TRANS64.TRYWAIT P0, [R109+URZ+0x80], R4 ;  /* 0x000080046d0075a7 */ /* 0x000ee400080011ff */
[----:B---3--:R-:W-:Y:S05]  /*6df0*/  @!P0 BRA `(.L_x_112) ;  /* 0x0000001800108947 */ /* 0x008fea0003800000 */
.L_x_111:
[----:B------:R-:W-:Y:S05]  /*6e00*/  BSYNC B0 ;  /* 0x0000000000007941 */ /* 0x000fea0003800000 */
.L_x_110:
[----:B------:R-:W-:Y:S01]  /*6e10*/  ISETP.NE.AND P0, PT, R103, RZ, PT ;  /* 0x000000ff6700720c */ /* 0x000fe20003f05270 */
[----:B---3--:R-:W-:Y:S02]  /*6e20*/  VIADD R109, R109, 0x90 ;  /* 0x000000906d6d7836 */ /* 0x008fe40000000000 */
[----:B------:R-:W-:Y:S03]  /*6e30*/  VIADD R90, R90, 0x1 ;  /* 0x000000015a5a7836 */ /* 0x000fe60000000000 */
[----:B--2---:R-:W-:Y:S07]  /*6e40*/  PRMT R0, R0, 0x654, R109 ;  /* 0x0000065400007816 */ /* 0x004fee000000006d */
[----:B------:R2:W3:Y:S04]  /*6e50*/  @P0 LDS.128 R72, [R2+UR44+0x200] ;  /* 0x0002002c02480984 */ /* 0x0004e80008000c00 */
[----:B------:R2:W4:Y:S01]  /*6e60*/  @P0 LDS.128 R76, [R3+0x210] ;  /* 0x00021000034c0984 */ /* 0x0005220000000c00 */
        /* <DEDUP_REMOVED lines=10> */
[----:B--23--:R-:W-:Y:S02]  /*6f10*/  LOP3.LUT R89, R89, R0, RZ, 0x3c, !PT ;  /* 0x0000000059597212 */ /* 0x00cfe400078e3cff */
.L_x_109:
[----:B------:R-:W-:Y:S05]  /*6f20*/  BSYNC B1 ;  /* 0x0000000000017941 */ /* 0x000fea0003800000 */
.L_x_108:
[----:B------:R-:W-:Y:S05]  /*6f30*/  VIADD R0, R39, 0x40 ;  /* 0x0000004027007836 */ /* 0x000fea0000000000 */
[----:B------:R-:W-:Y:S04]  /*6f40*/  SHF.R.U32.HI R0, RZ, 0x15, R0 ;  /* 0x00000015ff007819 */ /* 0x000fe80000011600 */
[----:B------:R-:W-:Y:S11]  /*6f50*/  LOP3.LUT P0, RZ, R0, 0x3, R85, 0x48, !PT ;  /* 0x0000000300ff7812 */ /* 0x000ff60007804855 */
[----:B------:R-:W-:Y:S02]  /*6f60*/  @!UPT UIADD3 URZ, UPT, UPT, URZ, URZ, URZ ;  /* 0x000000fffffff290 */ /* 0x000fe4000fffe0ff */
[----:B------:R-:W-:Y:S05]  /*6f70*/  @!P0 BRA `(.L_x_113) ;  /* 0x0000000000408947 */ /* 0x000fea0003800000 */
[----:B------:R-:W2:Y:S01]  /*6f80*/  LDCU.64 UR8, c[0x4][0x70] ;  /* 0x01000e00ff0877ac */ /* 0x000ea20008000a00 */
[----:B------:R-:W-:Y:S01]  /*6f90*/  MOV R3, 0x0 ;  /* 0x0000000000037802 */ /* 0x000fe20000000f00 */
[----:B------:R-:W-:Y:S02]  /*6fa0*/  HFMA2 R12, -RZ, RZ, 0, 5.9604644775390625e-08 ;  /* 0x00000001ff0c7431 */ /* 0x000fe400000001ff */
[----:B------:R-:W-:Y:S02]  /*6fb0*/  IMAD.MOV.U32 R8, RZ, RZ, 0x192 ;  /* 0x00000192ff087424 */ /* 0x000fe400078e00ff */
[----:B------:R-:W-:Y:S01]  /*6fc0*/  IMAD.MOV.U32 R13, RZ, RZ, RZ ;  /* 0x000000ffff0d7224 */ /* 0x000fe200078e00ff */
[----:B------:R-:W3:Y:S01]  /*6fd0*/  LDCU.64 UR6, c[0x4][0x78] ;  /* 0x01000f00ff0677ac */ /* 0x000ee20008000a00 */
[----:B------:R-:W1:Y:S01]  /*6fe0*/  LDC.64 R2, c[0x4][R3] ;  /* 0x0100000003027b82 */ /* 0x000e620000000a00 */
[----:B------:R-:W5:Y:S01]  /*6ff0*/  LDCU.64 UR4, c[0x4][0x10] ;  /* 0x01000200ff0477ac */ /* 0x000f620008000a00 */
[----:B--2---:R-:W-:Y:S01]  /*7000*/  MOV R5, UR9 ;  /* 0x0000000900057c02 */ /* 0x004fe20008000f00 */
[----:B------:R-:W-:Y:S01]  /*7010*/  IMAD.U32 R4, RZ, RZ, UR8 ;  /* 0x00000008ff047e24 */ /* 0x000fe2000f8e00ff */
[----:B---3--:R-:W-:Y:S01]  /*7020*/  MOV R7, UR7 ;  /* 0x0000000700077c02 */ /* 0x008fe20008000f00 */
[----:B------:R-:W-:Y:S01]  /*7030*/  IMAD.U32 R6, RZ, RZ, UR6 ;  /* 0x00000006ff067e24 */ /* 0x000fe2000f8e00ff */
[----:B-----5:R-:W-:Y:S01]  /*7040*/  MOV R11, UR5 ;  /* 0x00000005000b7c02 */ /* 0x020fe20008000f00 */
[----:B------:R-:W-:Y:S02]  /*7050*/  IMAD.U32 R10, RZ, RZ, UR4 ;  /* 0x00000004ff0a7e24 */ /* 0x000fe4000f8e00ff */
[----:B------:R-:W-:Y:S07]  /*7060*/  LEPC R20, `(.L_x_113) ;  /* 0x000000001014794e */ /* 0x000fee0000000000 */
[----:B-1--4-:R-:W-:Y:S05]  /*7070*/  CALL.ABS.NOINC R2 ;  /* 0x0000000002007343 */ /* 0x012fea0003c00000 */
.L_x_113:
[----:B------:R-:W-:Y:S01]  /*7080*/  ISETP.NE.AND P0, PT, R95, RZ, PT ;  /* 0x000000ff5f00720c */ /* 0x000fe20003f05270 */
[----:B------:R-:W-:Y:S05]  /*7090*/  WARPSYNC.ALL ;  /* 0x0000000000007948 */ /* 0x000fea0003800000 */
[----:B------:R-:W-:Y:S01]  /*70a0*/  R2UR UR4, R39 ;  /* 0x00000000270472ca */ /* 0x000fe200000e0000 */
[----:B------:R-:W2:Y:S01]  /*70b0*/  S2UR UR6, SR_CgaCtaId ;  /* 0x00000000000679c3 */ /* 0x000ea20000008800 */
[-C--:B------:R-:W-:Y:S01]  /*70c0*/  F2FP.F16.E5M2.UNPACK_B R42, R72.reuse ;  /* 0x00000048ff2a723e */ /* 0x080fe200020004ff */
[----:B------:R-:W-:Y:S01]  /*70d0*/  BSSY.RECONVERGENT B0, `(.L_x_114) ;  /* 0x000009c000007945 */ /* 0x000fe20003800200 */
[----:B------:R-:W-:Y:S02]  /*70e0*/  F2FP.F16.E5M2.UNPACK_B R72, R72.H1 ;  /* 0x00000048ff48723e */ /* 0x000fe400030004ff */
[-C--:B------:R-:W-:Y:S01]  /*70f0*/  F2FP.F16.E5M2.UNPACK_B R46, R73.reuse ;  /* 0x00000049ff2e723e */ /* 0x080fe200020004ff */
[--C-:B------:R-:W-:Y:S01]  /*7100*/  HADD2.F32 R40, -RZ, R42.reuse.H0_H0 ;  /* 0x2000002aff287230 */ /* 0x100fe20000004100 */
[----:B------:R-:W-:Y:S01]  /*7110*/  F2FP.F16.E5M2.UNPACK_B R73, R73.H1 ;  /* 0x00000049ff49723e */ /* 0x000fe200030004ff */
[----:B------:R-:W-:Y:S01]  /*7120*/  HADD2.F32 R42, -RZ, R42.H1_H1 ;  /* 0x3000002aff2a7230 */ /* 0x000fe20000004100 */
[-C--:B------:R-:W-:Y:S01]  /*7130*/  F2FP.F16.E5M2.UNPACK_B R50, R74.reuse ;  /* 0x0000004aff32723e */ /* 0x080fe200020004ff */
[----:B------:R-:W-:Y:S01]  /*7140*/  HADD2.F32 R43, -RZ, R72.H0_H0 ;  /* 0x20000048ff2b7230 */ /* 0x000fe20000004100 */
[----:B------:R-:W-:Y:S01]  /*7150*/  F2FP.F16.E5M2.UNPACK_B R74, R74.H1 ;  /* 0x0000004aff4a723e */ /* 0x000fe200030004ff */
[----:B------:R-:W-:Y:S01]  /*7160*/  LDTM.16dp32bit_t0_t15.x32 R4, tmem[UR4+0x40] ;  /* 0x00004004000479ee */ /* 0x000fe20008a80000 */
[----:B------:R-:W3:Y:S01]  /*7170*/  LDTM.16dp32bit_t16_t31.x32 R4, tmem[UR4+0x60] ;  /* 0x00006004000479ee */ /* 0x000ee20008aa0000 */
[----:B------:R-:W-:Y:S01]  /*7180*/  NOP ;  /* 0x0000000000007918 */ /* 0x000fe20000000000 */
[--C-:B------:R-:W-:Y:S01]  /*7190*/  HADD2.F32 R45, -RZ, R46.reuse.H0_H0 ;  /* 0x2000002eff2d7230 */ /* 0x100fe20000004100 */
[----:B------:R-:W-:Y:S01]  /*71a0*/  R2UR UR5, R100 ;  /* 0x00000000640572ca */ /* 0x000fe200000e0000 */
[----:B------:R-:W-:Y:S01]  /*71b0*/  HADD2.F32 R46, -RZ, R46.H1_H1 ;  /* 0x3000002eff2e7230 */ /* 0x000fe20000004100 */
[----:B------:R-:W-:Y:S01]  /*71c0*/  F2FP.F16.E5M2.UNPACK_B R54, R75 ;  /* 0x0000004bff36723e */ /* 0x000fe200020004ff */
[--C-:B------:R-:W-:Y:S01]  /*71d0*/  HADD2.F32 R49, -RZ, R50.reuse.H0_H0 ;  /* 0x20000032ff317230 */ /* 0x100fe20000004100 */
[----:B----4-:R-:W-:Y:S01]  /*71e0*/  F2FP.F16.E5M2.UNPACK_B R58, R76 ;  /* 0x0000004cff3a723e */ /* 0x010fe200020004ff */
[----:B------:R-:W-:Y:S01]  /*71f0*/  HADD2.F32 R50, -RZ, R50.H1_H1 ;  /* 0x30000032ff327230 */ /* 0x000fe20000004100 */
[----:B------:R-:W-:Y:S01]  /*7200*/  F2FP.F16.E5M2.UNPACK_B R62, R77 ;  /* 0x0000004dff3e723e */ /* 0x000fe200020004ff */
[--C-:B------:R-:W-:Y:S01]  /*7210*/  HADD2.F32 R53, -RZ, R54.reuse.H0_H0 ;  /* 0x20000036ff357230 */ /* 0x100fe20000004100 */
[----:B------:R-:W-:Y:S01]  /*7220*/  F2FP.F16.E5M2.UNPACK_B R66, R78 ;  /* 0x0000004eff42723e */ /* 0x000fe200020004ff */
[----:B------:R-:W-:Y:S01]  /*7230*/  HADD2.F32 R54, -RZ, R54.H1_H1 ;  /* 0x30000036ff367230 */ /* 0x000fe20000004100 */
[----:B------:R-:W-:Y:S01]  /*7240*/  F2FP.F16.E5M2.UNPACK_B R69, R79 ;  /* 0x0000004fff45723e */ /* 0x000fe200020004ff */
[--C-:B------:R-:W-:Y:S01]  /*7250*/  HADD2.F32 R57, -RZ, R58.reuse.H0_H0 ;  /* 0x2000003aff397230 */ /* 0x100fe20000004100 */
[----:B------:R-:W-:Y:S01]  /*7260*/  F2FP.F16.E5M2.UNPACK_B R75, R75.H1 ;  /* 0x0000004bff4b723e */ /* 0x000fe200030004ff */
[----:B------:R-:W-:Y:S01]  /*7270*/  UIADD3 UR4, UPT, UPT, UR5, 0xf0, URZ ;  /* 0x000000f005047890 */ /* 0x000fe2000fffe0ff */
[----:B------:R-:W-:Y:S01]  /*7280*/  HADD2.F32 R59, -RZ, R58.H1_H1 ;  /* 0x3000003aff3b7230 */ /* 0x000fe20000004100 */
[----:B------:R-:W-:Y:S01]  /*7290*/  F2FP.F16.E5M2.UNPACK_B R76, R76.H1 ;  /* 0x0000004cff4c723e */ /* 0x000fe200030004ff */
[--C-:B------:R-:W-:Y:S01]  /*72a0*/  HADD2.F32 R61, -RZ, R62.reuse.H0_H0 ;  /* 0x2000003eff3d7230 */ /* 0x100fe20000004100 */
[----:B------:R-:W-:Y:S01]  /*72b0*/  F2FP.F16.E5M2.UNPACK_B R77, R77.H1 ;  /* 0x0000004dff4d723e */ /* 0x000fe200030004ff */
[----:B------:R-:W-:Y:S01]  /*72c0*/  HADD2.F32 R62, -RZ, R62.H1_H1 ;  /* 0x3000003eff3e7230 */ /* 0x000fe20000004100 */
[----:B------:R-:W-:Y:S01]  /*72d0*/  F2FP.F16.E5M2.UNPACK_B R78, R78.H1 ;  /* 0x0000004eff4e723e */ /* 0x000fe200030004ff */
[--C-:B------:R-:W-:Y:S01]  /*72e0*/  HADD2.F32 R65, -RZ, R66.reuse.H0_H0 ;  /* 0x20000042ff417230 */ /* 0x100fe20000004100 */
[----:B--2---:R-:W-:Y:S01]  /*72f0*/  UPRMT UR4, UR6, 0x654, UR4 ;  /* 0x0000065406047896 */ /* 0x004fe20008000004 */
        /* <DEDUP_REMOVED lines=8> */
[----:B------:R-:W-:Y:S01]  /*7380*/  SYNCS.ARRIVE.TRANS64.RED.A1T0 RZ, [UR4], RZ ;  /* 0x000000ffffff79a7 */ /* 0x000fe20008100404 */
        /* <DEDUP_REMOVED lines=15> */
[--C-:B------:R-:W-:Y:S02]  /*7480*/  HADD2.F32 R47, -RZ, R73.reuse.H0_H0 ;  /* 0x20000049ff2f7230 */ /* 0x100fe40000004100 */
[C---:B------:R-:W-:Y:S01]  /*7490*/  FMUL R10, R38.reuse, R10 ;  /* 0x0000000a260a7220 */ /* 0x040fe20000400000 */
[C---:B------:R-:W-:Y:S01]  /*74a0*/  FFMA R6, R41.reuse, R43, R6 ;  /* 0x0000002b29067223 */ /* 0x040fe20000000006 */
[----:B------:R-:W-:Y:S02]  /*74b0*/  HADD2.F32 R48, -RZ, R73.H1_H1 ;  /* 0x30000049ff307230 */ /* 0x000fe40000004100 */
[C---:B------:R-:W-:Y:S01]  /*74c0*/  FFMA R7, R41.reuse, R44, R7 ;  /* 0x0000002c29077223 */ /* 0x040fe20000000007 */
[C---:B------:R-:W-:Y:S01]  /*74d0*/  FFMA R8, R41.reuse, R45, R8 ;  /* 0x0000002d29087223 */ /* 0x040fe20000000008 */
[C---:B------:R-:W-:Y:S01]  /*74e0*/  FFMA R9, R41.reuse, R46, R9 ;  /* 0x0000002e29097223 */ /* 0x040fe20000000009 */
[----:B------:R-:W-:Y:S01]  /*74f0*/  FFMA R10, R41, R47, R10 ;  /* 0x0000002f290a7223 */ /* 0x000fe2000000000a */
[----:B------:R-:W-:Y:S01]  /*7500*/  HADD2.F32 R43, -RZ, R69.H0_H0 ;  /* 0x20000045ff2b7230 */ /* 0x000fe20000004100 */
[----:B-1----:R-:W-:Y:S01]  /*7510*/  F2FP.SATFINITE.E5M2.F32.PACK_AB_MERGE_C R96, R7, R6, RZ ;  /* 0x000000060760723e */ /* 0x002fe200048060ff */
[C---:B------:R-:W-:Y:S01]  /*7520*/  FMUL R11, R38.reuse, R11 ;  /* 0x0000000b260b7220 */ /* 0x040fe20000400000 */
[--C-:B------:R-:W-:Y:S02]  /*7530*/  HADD2.F32 R51, -RZ, R74.reuse.H0_H0 ;  /* 0x2000004aff337230 */ /* 0x100fe40000004100 */
[C---:B------:R-:W-:Y:S01]  /*7540*/  FMUL R14, R38.reuse, R14 ;  /* 0x0000000e260e7220 */ /* 0x040fe20000400000 */
[----:B------:R-:W-:Y:S01]  /*7550*/  HADD2.F32 R52, -RZ, R74.H1_H1 ;  /* 0x3000004aff347230 */ /* 0x000fe20000004100 */
[----:B------:R-:W-:Y:S01]  /*7560*/  F2FP.SATFINITE.E5M2.F32.PACK_AB_MERGE_C R96, R5, R4, R96 ;  /* 0x000000040560723e */ /* 0x000fe20004806060 */
[C---:B------:R-:W-:Y:S01]  /*7570*/  FFMA R11, R41.reuse, R48, R11 ;  /* 0x00000030290b7223 */ /* 0x040fe2000000000b */
[C---:B------:R-:W-:Y:S01]  /*7580*/  FFMA R12, R41.reuse, R49, R12 ;  /* 0x00000031290c7223 */ /* 0x040fe2000000000c */
[C---:B------:R-:W-:Y:S01]  /*7590*/  FFMA R13, R41.reuse, R50, R13 ;  /* 0x00000032290d7223 */ /* 0x040fe2000000000d */
[----:B------:R-:W-:Y:S01]  /*75a0*/  FFMA R14, R41, R51, R14 ;  /* 0x00000033290e7223 */ /* 0x000fe2000000000e */
[C---:B------:R-:W-:Y:S01]  /*75b0*/  FMUL R15, R38.reuse, R15 ;  /* 0x0000000f260f7220 */ /* 0x040fe20000400000 */
[----:B------:R-:W-:Y:S01]  /*75c0*/  F2FP.F16.E5M2.UNPACK_B R79, R79.H1 ;  /* 0x0000004fff4f723e */ /* 0x000fe200030004ff */
[--C-:B------:R-:W-:Y:S01]  /*75d0*/  HADD2.F32 R55, -RZ, R75.reuse.H0_H0 ;  /* 0x2000004bff377230 */ /* 0x100fe20000004100 */
[----:B------:R-:W-:Y:S01]  /*75e0*/  F2FP.SATFINITE.E5M2.F32.PACK_AB_MERGE_C R97, R11, R10, RZ ;  /* 0x0000000a0b61723e */ /* 0x000fe200048060ff */
[C---:B------:R-:W-:Y:S01]  /*75f0*/  FFMA R15, R41.reuse, R52, R15 ;  /* 0x00000034290f7223 */ /* 0x040fe2000000000f */
[C---:B------:R-:W-:Y:S01]  /*7600*/  FFMA R16, R41.reuse, R53, R16 ;  /* 0x0000003529107223 */ /* 0x040fe20000000010 */
[----:B------:R-:W-:Y:S01]  /*7610*/  FFMA R17, R41, R54, R17 ;  /* 0x0000003629117223 */ /* 0x000fe20000000011 */
[----:B------:R-:W-:Y:S01]  /*7620*/  F2FP.SATFINITE.E5M2.F32.PACK_AB_MERGE_C R97, R9, R8, R97 ;  /* 0x000000080961723e */ /* 0x000fe20004806061 */
[----:B------:R-:W-:Y:S01]  /*7630*/  HADD2.F32 R56, -RZ, R75.H1_H1 ;  /* 0x3000004bff387230 */ /* 0x000fe20000004100 */
[----:B------:R-:W-:Y:S01]  /*7640*/  F2FP.SATFINITE.E5M2.F32.PACK_AB_MERGE_C R98, R15, R14, RZ ;  /* 0x0000000e0f62723e */ /* 0x000fe200048060ff */
[C---:B------:R-:W-:Y:S01]  /*7650*/  FMUL R18, R38.reuse, R18 ;  /* 0x0000001226127220 */ /* 0x040fe20000400000 */
[C---:B------:R-:W-:Y:S01]  /*7660*/  FMUL R19, R38.reuse, R19 ;  /* 0x0000001326137220 */ /* 0x040fe20000400000 */
[--C-:B------:R-:W-:Y:S02]  /*7670*/  HADD2.F32 R58, -RZ, R76.reuse.H0_H0 ;  /* 0x2000004cff3a7230 */ /* 0x100fe40000004100 */
[C---:B------:R-:W-:Y:S01]  /*7680*/  FMUL R3, R38.reuse, R22 ;  /* 0x0000001626037220 */ /* 0x040fe20000400000 */
[C---:B------:R-:W-:Y:S01]  /*7690*/  FFMA R18, R41.reuse, R55, R18 ;  /* 0x0000003729127223 */ /* 0x040fe20000000012 */
[----:B------:R-:W-:Y:S02]  /*76a0*/  HADD2.F32 R60, -RZ, R76.H1_H1 ;  /* 0x3000004cff3c7230 */ /* 0x000fe40000004100 */
        /* <DEDUP_REMOVED lines=42> */
[----:B------:R-:W-:Y:S03]  /*7950*/  IADD3 R70, PT, PT, R36, 0x1, RZ ;  /* 0x0000000124467810 */ /* 0x000fe60007ffe0ff */
        /* <DEDUP_REMOVED lines=10> */
[----:B------:R-:W-:Y:S02]  /*7a00*/  UIADD3 UR9, UPT, UPT, UR49, 0x40, URZ ;  /* 0x0000004031097890 */ /* 0x000fe4000fffe0ff */
[----:B------:R-:W-:Y:S01]  /*7a10*/  UIADD3 UR8, UPT, UPT, UR44, 0x3200, URZ ;  /* 0x000032002c087890 */ /* 0x000fe2000fffe0ff */
[----:B------:R-:W-:Y:S01]  /*7a20*/  UMOV UR10, UR50 ;  /* 0x00000032000a7c82 */ /* 0x000fe20008000000 */
[----:B------:R-:W-:Y:S01]  /*7a30*/  UMOV UR11, UR36 ;  /* 0x00000024000b7c82 */ /* 0x000fe20008000000 */
[----:B--2---:R-:W-:Y:S04]  /*7a40*/  UIADD3 UR4, UP0, UPT, UR6, 0x680, URZ ;  /* 0x0000068006047890 */ /* 0x004fe8000ff1e0ff */
[----:B------:R-:W-:Y:S09]  /*7a50*/  UIADD3.X UR5, UPT, UPT, URZ, UR7, URZ, UP0, !UPT ;  /* 0x00000007ff057290 */ /* 0x000ff200087fe4ff */
[----:B------:R2:W-:Y:S01]  /*7a60*/  UTMASTG.3D [UR8], [UR4] ;  /* 0x00000008040073b5 */ /* 0x0005e20008010000 */
[----:B------:R0:W-:Y:S01]  /*7a70*/  UTMACMDFLUSH ;  /* 0x00000000000079b7 */ /* 0x0001e20000000000 */
[----:B--2---:R-:W-:Y:S04]  /*7a80*/  DEPBAR.LE SB0, 0x1 ;  /* 0x000080400000791a */ /* 0x004fe80000000000 */
.L_x_115:
[----:B------:R-:W-:Y:S05]  /*7a90*/  BSYNC.RECONVERGENT B0 ;  /* 0x0000000000007941 */ /* 0x000fea0003800200 */
.L_x_114:
[----:B------:R-:W-:Y:S01]  /*7aa0*/  BAR.SYNC.DEFER_BLOCKING 0x1, 0x80 ;  /* 0x0042000000007b1d */ /* 0x000fe20000010000 */
[----:B------:R-:W-:Y:S01]  /*7ab0*/  ISETP.NE.AND P0, PT, R87, 0x2, PT ;  /* 0x000000025700780c */ /* 0x000fe20003f05270 */
[----:B------:R-:W-:Y:S01]  /*7ac0*/  UISETP.NE.AND UP0, UPT, UR45, URZ, UPT ;  /* 0x000000ff2d00728c */ /* 0x000fe2000bf05270 */
[----:B------:R-:W-:Y:S01]  /*7ad0*/  ISETP.NE.AND P1, PT, R70, 0x4, PT ;  /* 0x000000044600780c */ /* 0x000fe20003f25270 */
[----:B------:R-:W-:Y:S01]  /*7ae0*/  UIADD3 UR20, UPT, UPT, UR37, UR59, URZ ;  /* 0x0000003b25147290 */ /* 0x000fe2000fffe0ff */
[----:B------:R-:W-:Y:S01]  /*7af0*/  SEL R0, RZ, 0x1, P0 ;  /* 0x00000001ff007807 */ /* 0x000fe20000000000 */
[----:B------:R-:W-:Y:S01]  /*7b00*/  UIADD3 UR16, UPT, UPT, UR38, UR62, URZ ;  /* 0x0000003e26107290 */ /* 0x000fe2000fffe0ff */
[----:B------:R-:W-:Y:S02]  /*7b10*/  SEL R3, RZ, 0x1, P1 ;  /* 0x00000001ff037807 */ /* 0x000fe40000800000 */
[----:B------:R-:W-:Y:S02]  /*7b20*/  LOP3.LUT R91, R91, R0, RZ, 0x3c, !PT ;  /* 0x000000005b5b7212 */ /* 0x000fe400078e3cff */
[----:B------:R-:W-:Y:S02]  /*7b30*/  LOP3.LUT R92, R92, R3, RZ, 0x3c, !PT ;  /* 0x000000035c5c7212 */ /* 0x000fe400078e3cff */
[----:B------:R-:W-:Y:S02]  /*7b40*/  SEL R87, R87, RZ, P0 ;  /* 0x000000ff57577207 */ /* 0x000fe40000000000 */
[----:B------:R-:W-:Y:S01]  /*7b50*/  SEL R36, R70, RZ, P1 ;  /* 0x000000ff46247207 */ /* 0x000fe20000800000 */
[----:B------:R-:W-:Y:S01]  /*7b60*/  UMOV UR36, UR58 ;  /* 0x0000003a00247c82 */ /* 0x000fe20008000000 */
[----:B------:R-:W-:Y:S05]  /*7b70*/  BRA.U UP0, `(.L_x_116) ;  /* 0xffffffd500987547 */ /* 0x000fea000b83ffff */
[----:B------:R-:W-:Y:S05]  /*7b80*/  EXIT ;  /* 0x000000000000794d */ /* 0x000fea0003800000 */
.L_x_25:
[----:B--2---:R2:W3:Y:S02]  /*7b90*/  SYNCS.PHASECHK.TRANS64.TRYWAIT P0, [R0+URZ+0x120], R3 ;  /* 0x00012003000075a7 */ /* 0x0044e400080011ff */
[----:B---3--:R-:W-:Y:S05]  /*7ba0*/  @!P0 NANOSLEEP.SYNCS 0x989680 ;  /* 0x009896800000895d */ /* 0x008fea0003900000 */
[----:B------:R-:W3:Y:S02]  /*7bb0*/  @!P0 SYNCS.PHASECHK.TRANS64 P0, [R0+URZ+0x120], R3 ;  /* 0x00012003000085a7 */ /* 0x000ee400080010ff */
[----:B---3--:R-:W-:Y:S05]  /*7bc0*/  @!P0 BRA `(.L_x_25) ;  /* 0xfffffffc00f08947 */ /* 0x008fea000383ffff */
[----:B------:R-:W-:Y:S05]  /*7bd0*/  BRA `(.L_x_117) ;  /* 0xffffff9c006c7947 */ /* 0x000fea000383ffff */
.L_x_28:
[----:B--2---:R-:W-:-:S07]  /*7be0*/  MOV R0, UR33 ;  /* 0x0000002100007c02 */ /* 0x004fce0008000f00 */
.L_x_118:
[----:B--2---:R2:W3:Y:S02]  /*7bf0*/  SYNCS.PHASECHK.TRANS64.TRYWAIT P0, [R0+URZ+0x40], R3 ;  /* 0x00004003000075a7 */ /* 0x0044e400080011ff */
[----:B---3--:R-:W-:Y:S05]  /*7c00*/  @!P0 NANOSLEEP.SYNCS 0x989680 ;  /* 0x009896800000895d */ /* 0x008fea0003900000 */
[----:B------:R-:W3:Y:S02]  /*7c10*/  @!P0 SYNCS.PHASECHK.TRANS64 P0, [R0+URZ+0x40], R3 ;  /* 0x00004003000085a7 */ /* 0x000ee400080010ff */
[----:B---3--:R-:W-:Y:S05]  /*7c20*/  @!P0 BRA `(.L_x_118) ;  /* 0xfffffffc00f08947 */ /* 0x008fea000383ffff */
[----:B------:R-:W-:Y:S05]  /*7c30*/  BRA `(.L_x_27) ;  /* 0xffffff9c00ac7947 */ /* 0x000fea000383ffff */
.L_x_35:
[----:B-1----:R-:W-:-:S07]  /*7c40*/  MOV R0, UR17 ;  /* 0x0000001100007c02 */ /* 0x002fce0008000f00 */
.L_x_119:
[----:B-1----:R1:W2:Y:S02]  /*7c50*/  SYNCS.PHASECHK.TRANS64.TRYWAIT P0, [R0+URZ+0x40], R3 ;  /* 0x00004003000075a7 */ /* 0x0022a400080011ff */
[----:B--2---:R-:W-:Y:S05]  /*7c60*/  @!P0 NANOSLEEP.SYNCS 0x989680 ;  /* 0x009896800000895d */ /* 0x004fea0003900000 */
[----:B------:R-:W2:Y:S02]  /*7c70*/  @!P0 SYNCS.PHASECHK.TRANS64 P0, [R0+URZ+0x40], R3 ;  /* 0x00004003000085a7 */ /* 0x000ea400080010ff */
[----:B--2---:R-:W-:Y:S05]  /*7c80*/  @!P0 BRA `(.L_x_119) ;  /* 0xfffffffc00f08947 */ /* 0x004fea000383ffff */
[----:B------:R-:W-:Y:S05]  /*7c90*/  BRA `(.L_x_34) ;  /* 0xffffffa000687947 */ /* 0x000fea000383ffff */
.L_x_40:
[----:B-1----:R1:W2:Y:S02]  /*7ca0*/  SYNCS.PHASECHK.TRANS64.TRYWAIT P0, [R3+URZ+0xb0], R0 ;  /* 0x0000b000030075a7 */ /* 0x0022a400080011ff */
[----:B--2---:R-:W-:Y:S05]  /*7cb0*/  @!P0 NANOSLEEP.SYNCS 0x989680 ;  /* 0x009896800000895d */ /* 0x004fea0003900000 */
[----:B------:R-:W2:Y:S02]  /*7cc0*/  @!P0 SYNCS.PHASECHK.TRANS64 P0, [R3+URZ+0xb0], R0 ;  /* 0x0000b000030085a7 */ /* 0x000ea400080010ff */
[----:B--2---:R-:W-:Y:S05]  /*7cd0*/  @!P0 BRA `(.L_x_40) ;  /* 0xfffffffc00f08947 */ /* 0x004fea000383ffff */
[----:B------:R-:W-:Y:S05]  /*7ce0*/  BRA `(.L_x_120) ;  /* 0xffffffa400087947 */ /* 0x000fea000383ffff */
.L_x_44:
[----:B-1----:R-:W-:-:S07]  /*7cf0*/  MOV R0, UR4 ;  /* 0x0000000400007c02 */ /* 0x002fce0008000f00 */
.L_x_121:
[----:B-1----:R1:W2:Y:S02]  /*7d00*/  SYNCS.PHASECHK.TRANS64.TRYWAIT P0, [R0+URZ], R3 ;  /* 0x00000003000075a7 */ /* 0x0022a400080011ff */
[----:B--2---:R-:W-:Y:S05]  /*7d10*/  @!P0 NANOSLEEP.SYNCS 0x989680 ;  /* 0x009896800000895d */ /* 0x004fea0003900000 */
[----:B------:R-:W2:Y:S02]  /*7d20*/  @!P0 SYNCS.PHASECHK.TRANS64 P0, [R0+URZ], R3 ;  /* 0x00000003000085a7 */ /* 0x000ea400080010ff */
[----:B--2---:R-:W-:Y:S05]  /*7d30*/  @!P0 BRA `(.L_x_121) ;  /* 0xfffffffc00f08947 */ /* 0x004fea000383ffff */
[----:B------:R-:W-:Y:S05]  /*7d40*/  BRA `(.L_x_122) ;  /* 0xffffffa800ac7947 */ /* 0x000fea000383ffff */
.L_x_45:
[----:B------:R-:W-:-:S07]  /*7d50*/  MOV R0, UR5 ;  /* 0x0000000500007c02 */ /* 0x000fce0008000f00 */
.L_x_123:
[----:B-1----:R1:W2:Y:S02]  /*7d60*/  SYNCS.PHASECHK.TRANS64.TRYWAIT P0, [R0+URZ], R3 ;  /* 0x00000003000075a7 */ /* 0x0022a400080011ff */
[----:B--2---:R-:W-:Y:S05]  /*7d70*/  @!P0 NANOSLEEP.SYNCS 0x989680 ;  /* 0x009896800000895d */ /* 0x004fea0003900000 */
[----:B------:R-:W2:Y:S02]  /*7d80*/  @!P0 SYNCS.PHASECHK.TRANS64 P0, [R0+URZ], R3 ;  /* 0x00000003000085a7 */ /* 0x000ea400080010ff */
[----:B--2---:R-:W-:Y:S05]  /*7d90*/  @!P0 BRA `(.L_x_123) ;  /* 0xfffffffc00f08947 */ /* 0x004fea000383ffff */
[----:B------:R-:W-:Y:S05]  /*7da0*/  BRA `(.L_x_124) ;  /* 0xffffffa800b87947 */ /* 0x000fea000383ffff */
.L_x_46:
[----:B------:R-:W-:-:S07]  /*7db0*/  MOV R0, UR5 ;  /* 0x0000000500007c02 */ /* 0x000fce0008000f00 */
.L_x_125:
[----:B-1----:R1:W2:Y:S02]  /*7dc0*/  SYNCS.PHASECHK.TRANS64.TRYWAIT P0, [R0+URZ], R3 ;  /* 0x00000003000075a7 */ /* 0x0022a400080011ff */
[----:B--2---:R-:W-:Y:S05]  /*7dd0*/  @!P0 NANOSLEEP.SYNCS 0x989680 ;  /* 0x009896800000895d */ /* 0x004fea0003900000 */
[----:B------:R-:W2:Y:S02]  /*7de0*/  @!P0 SYNCS.PHASECHK.TRANS64 P0, [R0+URZ], R3 ;  /* 0x00000003000085a7 */ /* 0x000ea400080010ff */
[----:B--2---:R-:W-:Y:S05]  /*7df0*/  @!P0 BRA `(.L_x_125) ;  /* 0xfffffffc00f08947 */ /* 0x004fea000383ffff */
[----:B------:R-:W-:Y:S05]  /*7e00*/  BRA `(.L_x_126) ;  /* 0xffffffa800c47947 */ /* 0x000fea000383ffff */
.L_x_47:
[----:B------:R-:W-:-:S07]  /*7e10*/  MOV R0, UR5 ;  /* 0x0000000500007c02 */ /* 0x000fce0008000f00 */
.L_x_127:
[----:B-1----:R1:W2:Y:S02]  /*7e20*/  SYNCS.PHASECHK.TRANS64.TRYWAIT P0, [R0+URZ], R3 ;  /* 0x00000003000075a7 */ /* 0x0022a400080011ff */
[----:B--2---:R-:W-:Y:S05]  /*7e30*/  @!P0 NANOSLEEP.SYNCS 0x989680 ;  /* 0x009896800000895d */ /* 0x004fea0003900000 */
[----:B------:R-:W2:Y:S02]  /*7e40*/  @!P0 SYNCS.PHASECHK.TRANS64 P0, [R0+URZ], R3 ;  /* 0x00000003000085a7 */ /* 0x000ea400080010ff */
[----:B--2---:R-:W-:Y:S05]  /*7e50*/  @!P0 BRA `(.L_x_127) ;  /* 0xfffffffc00f08947 */ /* 0x004fea000383ffff */
[----:B------:R-:W-:Y:S05]  /*7e60*/  BRA `(.L_x_128) ;  /* 0xffffffa800d07947 */ /* 0x000fea000383ffff */
.L_x_48:
[----:B------:R-:W-:-:S07]  /*7e70*/  MOV R0, UR5 ;  /* 0x0000000500007c02 */ /* 0x000fce0008000f00 */
.L_x_129:
[----:B-1----:R1:W2:Y:S02]  /*7e80*/  SYNCS.PHASECHK.TRANS64.TRYWAIT P0, [R0+URZ], R3 ;  /* 0x00000003000075a7 */ /* 0x0022a400080011ff */
[----:B--2---:R-:W-:Y:S05]  /*7e90*/  @!P0 NANOSLEEP.SYNCS 0x989680 ;  /* 0x009896800000895d */ /* 0x004fea0003900000 */
[----:B------:R-:W2:Y:S02]  /*7ea0*/  @!P0 SYNCS.PHASECHK.TRANS64 P0, [R0+URZ], R3 ;  /* 0x00000003000085a7 */ /* 0x000ea400080010ff */
[----:B--2---:R-:W-:Y:S05]  /*7eb0*/  @!P0 BRA `(.L_x_129) ;  /* 0xfffffffc00f08947 */ /* 0x004fea000383ffff */
[----:B------:R-:W-:Y:S05]  /*7ec0*/  BRA `(.L_x_130) ;  /* 0xffffffa800dc7947 */ /* 0x000fea000383ffff */
.L_x_49:
[----:B------:R-:W-:-:S07]  /*7ed0*/  MOV R0, UR5 ;  /* 0x0000000500007c02 */ /* 0x000fce0008000f00 */
.L_x_131:
[----:B-1----:R1:W2:Y:S02]  /*7ee0*/  SYNCS.PHASECHK.TRANS64.TRYWAIT P0, [R0+URZ], R3 ;  /* 0x00000003000075a7 */ /* 0x0022a400080011ff */
[----:B--2---:R-:W-:Y:S05]  /*7ef0*/  @!P0 NANOSLEEP.SYNCS 0x989680 ;  /* 0x009896800000895d */ /* 0x004fea0003900000 */
[----:B------:R-:W2:Y:S02]  /*7f00*/  @!P0 SYNCS.PHASECHK.TRANS64 P0, [R0+URZ], R3 ;  /* 0x00000003000085a7 */ /* 0x000ea400080010ff */
[----:B--2---:R-:W-:Y:S05]  /*7f10*/  @!P0 BRA `(.L_x_131) ;  /* 0xfffffffc00f08947 */ /* 0x004fea000383ffff */
[----:B------:R-:W-:Y:S05]  /*7f20*/  BRA `(.L_x_132) ;  /* 0xffffffa800e87947 */ /* 0x000fea000383ffff */
.L_x_50:
[----:B------:R-:W-:-:S07]  /*7f30*/  MOV R0, UR5 ;  /* 0x0000000500007c02 */ /* 0x000fce0008000f00 */
.L_x_133:
[----:B-1----:R1:W2:Y:S02]  /*7f40*/  SYNCS.PHASECHK.TRANS64.TRYWAIT P0, [R0+URZ], R3 ;  /* 0x00000003000075a7 */ /* 0x0022a400080011ff */
[----:B--2---:R-:W-:Y:S05]  /*7f50*/  @!P0 NANOSLEEP.SYNCS 0x989680 ;  /* 0x009896800000895d */ /* 0x004fea0003900000 */
[----:B------:R-:W2:Y:S02]  /*7f60*/  @!P0 SYNCS.PHASECHK.TRANS64 P0, [R0+URZ], R3 ;  /* 0x00000003000085a7 */ /* 0x000ea400080010ff */
[----:B--2---:R-:W-:Y:S05]  /*7f70*/  @!P0 BRA `(.L_x_133) ;  /* 0xfffffffc00f08947 */ /* 0x004fea000383ffff */
[----:B------:R-:W-:Y:S05]  /*7f80*/  BRA `(.L_x_134) ;  /* 0xffffffa800f47947 */ /* 0x000fea000383ffff */
.L_x_53:
[----:B-1----:R1:W2:Y:S02]  /*7f90*/  SYNCS.PHASECHK.TRANS64.TRYWAIT P0, [R2+URZ+0x110], R5 ;  /* 0x00011005020075a7 */ /* 0x0022a400080011ff */
[----:B--2---:R-:W-:Y:S05]  /*7fa0*/  @!P0 NANOSLEEP.SYNCS 0x989680 ;  /* 0x009896800000895d */ /* 0x004fea0003900000 */
[----:B------:R-:W2:Y:S02]  /*7fb0*/  @!P0 SYNCS.PHASECHK.TRANS64 P0, [R2+URZ+0x110], R5 ;  /* 0x00011005020085a7 */ /* 0x000ea400080010ff */
[----:B--2---:R-:W-:Y:S05]  /*7fc0*/  @!P0 BRA `(.L_x_53) ;  /* 0xfffffffc00f08947 */ /* 0x004fea000383ffff */
[----:B------:R-:W-:Y:S05]  /*7fd0*/  BRA `(.L_x_135) ;  /* 0xffffffac00587947 */ /* 0x000fea000383ffff */
.L_x_54:
[----:B------:R-:W-:-:S07]  /*7fe0*/  MOV R2, UR4 ;  /* 0x0000000400027c02 */ /* 0x000fce0008000f00 */
.L_x_136:
[----:B-1----:R1:W2:Y:S02]  /*7ff0*/  SYNCS.PHASECHK.TRANS64.TRYWAIT P0, [R2+URZ+0xc0], R5 ;  /* 0x0000c005020075a7 */ /* 0x0022a400080011ff */
[----:B--2---:R-:W-:Y:S05]  /*8000*/  @!P0 NANOSLEEP.SYNCS 0x989680 ;  /* 0x009896800000895d */ /* 0x004fea0003900000 */
[----:B------:R-:W2:Y:S02]  /*8010*/  @!P0 SYNCS.PHASECHK.TRANS64 P0, [R2+URZ+0xc0], R5 ;  /* 0x0000c005020085a7 */ /* 0x000ea400080010ff */
[----:B--2---:R-:W-:Y:S05]  /*8020*/  @!P0 BRA `(.L_x_136) ;  /* 0xfffffffc00f08947 */ /* 0x004fea000383ffff */
[----:B------:R-:W-:Y:S05]  /*8030*/  BRA `(.L_x_137) ;  /* 0xffffffac00687947 */ /* 0x000fea000383ffff */
.L_x_55:
[----:B-1----:R1:W2:Y:S02]  /*8040*/  SYNCS.PHASECHK.TRANS64.TRYWAIT P1, [R2+URZ+0xb0], R5 ;  /* 0x0000b005020075a7 */ /* 0x0022a400080211ff */
[----:B--2---:R-:W-:Y:S05]  /*8050*/  @!P1 NANOSLEEP.SYNCS 0x989680 ;  /* 0x009896800000995d */ /* 0x004fea0003900000 */
[----:B------:R-:W2:Y:S02]  /*8060*/  @!P1 SYNCS.PHASECHK.TRANS64 P1, [R2+URZ+0xb0], R5 ;  /* 0x0000b005020095a7 */ /* 0x000ea400080210ff */
[----:B--2---:R-:W-:Y:S05]  /*8070*/  @!P1 BRA `(.L_x_55) ;  /* 0xfffffffc00f09947 */ /* 0x004fea000383ffff */
[----:B------:R-:W-:Y:S05]  /*8080*/  BRA `(.L_x_138) ;  /* 0xffffffac00987947 */ /* 0x000fea000383ffff */
.L_x_58:
[----:B------:R-:W-:-:S07]  /*8090*/  MOV R0, UR4 ;  /* 0x0000000400007c02 */ /* 0x000fce0008000f00 */
.L_x_139:
[----:B-1----:R1:W2:Y:S02]  /*80a0*/  SYNCS.PHASECHK.TRANS64.TRYWAIT P0, [R0+URZ+0xc0], R3 ;  /* 0x0000c003000075a7 */ /* 0x0022a400080011ff */
[----:B--2---:R-:W-:Y:S05]  /*80b0*/  @!P0 NANOSLEEP.SYNCS 0x989680 ;  /* 0x009896800000895d */ /* 0x004fea0003900000 */
[----:B------:R-:W2:Y:S02]  /*80c0*/  @!P0 SYNCS.PHASECHK.TRANS64 P0, [R0+URZ+0xc0], R3 ;  /* 0x0000c003000085a7 */ /* 0x000ea400080010ff */
[----:B--2---:R-:W-:Y:S05]  /*80d0*/  @!P0 BRA `(.L_x_139) ;  /* 0xfffffffc00f08947 */ /* 0x004fea000383ffff */
[----:B------:R-:W-:Y:S05]  /*80e0*/  BRA `(.L_x_57) ;  /* 0xffffffac00ec7947 */ /* 0x000fea000383ffff */
.L_x_65:
[----:B-1----:R1:W2:Y:S02]  /*80f0*/  SYNCS.PHASECHK.TRANS64.TRYWAIT P1, [R0+URZ+0xb0], R5 ;  /* 0x0000b005000075a7 */ /* 0x0022a400080211ff */
[----:B--2---:R-:W-:Y:S05]  /*8100*/  @!P1 NANOSLEEP.SYNCS 0x989680 ;  /* 0x009896800000995d */ /* 0x004fea0003900000 */
[----:B------:R-:W2:Y:S02]  /*8110*/  @!P1 SYNCS.PHASECHK.TRANS64 P1, [R0+URZ+0xb0], R5 ;  /* 0x0000b005000095a7 */ /* 0x000ea400080210ff */
[----:B--2---:R-:W-:Y:S05]  /*8120*/  @!P1 BRA `(.L_x_65) ;  /* 0xfffffffc00f09947 */ /* 0x004fea000383ffff */
[----:B------:R-:W-:Y:S05]  /*8130*/  BRA `(.L_x_140) ;  /* 0xffffffb400647947 */ /* 0x000fea000383ffff */
.L_x_66:
[----:B------:R-:W-:-:S07]  /*8140*/  MOV R3, UR31 ;  /* 0x0000001f00037c02 */ /* 0x000fce0008000f00 */
.L_x_141:
[----:B-1----:R1:W2:Y:S02]  /*8150*/  SYNCS.PHASECHK.TRANS64.TRYWAIT P0, [R3+URZ+0xf0], R0 ;  /* 0x0000f000030075a7 */ /* 0x0022a400080011ff */
[----:B--2---:R-:W-:Y:S05]  /*8160*/  @!P0 NANOSLEEP.SYNCS 0x989680 ;  /* 0x009896800000895d */ /* 0x004fea0003900000 */
[----:B------:R-:W2:Y:S02]  /*8170*/  @!P0 SYNCS.PHASECHK.TRANS64 P0, [R3+URZ+0xf0], R0 ;  /* 0x0000f000030085a7 */ /* 0x000ea400080010ff */
[----:B--2---:R-:W-:Y:S05]  /*8180*/  @!P0 BRA `(.L_x_141) ;  /* 0xfffffffc00f08947 */ /* 0x004fea000383ffff */
[----:B------:R-:W-:Y:S05]  /*8190*/  BRA `(.L_x_142) ;  /* 0xffffffb400b47947 */ /* 0x000fea000383ffff */
.L_x_69:
[----:B------:R-:W-:Y:S07]  /*81a0*/  MOV R0, UR5 ;  /* 0x0000000500007c02 */ /* 0x000fee0008000f00 */
.L_x_143:
[----:B-1----:R1:W2:Y:S02]  /*81b0*/  SYNCS.PHASECHK.TRANS64.TRYWAIT P0, [R0+URZ], R3 ;  /* 0x00000003000075a7 */ /* 0x0022a400080011ff */
[----:B--2---:R-:W-:Y:S05]  /*81c0*/  @!P0 NANOSLEEP.SYNCS 0x989680 ;  /* 0x009896800000895d */ /* 0x004fea0003900000 */
[----:B------:R-:W2:Y:S02]  /*81d0*/  @!P0 SYNCS.PHASECHK.TRANS64 P0, [R0+URZ], R3 ;  /* 0x00000003000085a7 */ /* 0x000ea400080010ff */
[----:B--2---:R-:W-:Y:S05]  /*81e0*/  @!P0 BRA `(.L_x_143) ;  /* 0xfffffffc00f08947 */ /* 0x004fea000383ffff */
[----:B------:R-:W-:Y:S05]  /*81f0*/  BRA `(.L_x_68) ;  /* 0xffffffb400d07947 */ /* 0x000fea000383ffff */
.L_x_72:
[----:B------:R-:W-:-:S07]  /*8200*/  MOV R0, UR4 ;  /* 0x0000000400007c02 */ /* 0x000fce0008000f00 */
.L_x_144:
[----:B--2---:R2:W4:Y:S02]  /*8210*/  SYNCS.PHASECHK.TRANS64.TRYWAIT P0, [R0+URZ], R3 ;  /* 0x00000003000075a7 */ /* 0x00452400080011ff */
[----:B----4-:R-:W-:Y:S05]  /*8220*/  @!P0 NANOSLEEP.SYNCS 0x989680 ;  /* 0x009896800000895d */ /* 0x010fea0003900000 */
[----:B------:R-:W4:Y:S02]  /*8230*/  @!P0 SYNCS.PHASECHK.TRANS64 P0, [R0+URZ], R3 ;  /* 0x00000003000085a7 */ /* 0x000f2400080010ff */
[----:B----4-:R-:W-:Y:S05]  /*8240*/  @!P0 BRA `(.L_x_144) ;  /* 0xfffffffc00f08947 */ /* 0x010fea000383ffff */
[----:B------:R-:W-:Y:S05]  /*8250*/  BRA `(.L_x_145) ;  /* 0xffffffb800ac7947 */ /* 0x000fea000383ffff */
.L_x_73:
[----:B------:R-:W-:-:S07]  /*8260*/  MOV R0, UR5 ;  /* 0x0000000500007c02 */ /* 0x000fce0008000f00 */
.L_x_146:
[----:B-1----:R1:W2:Y:S02]  /*8270*/  SYNCS.PHASECHK.TRANS64.TRYWAIT P0, [R0+URZ], R3 ;  /* 0x00000003000075a7 */ /* 0x0022a400080011ff */
[----:B--2---:R-:W-:Y:S05]  /*8280*/  @!P0 NANOSLEEP.SYNCS 0x989680 ;  /* 0x009896800000895d */ /* 0x004fea0003900000 */
[----:B------:R-:W2:Y:S02]  /*8290*/  @!P0 SYNCS.PHASECHK.TRANS64 P0, [R0+URZ], R3 ;  /* 0x00000003000085a7 */ /* 0x000ea400080010ff */
[----:B--2---:R-:W-:Y:S05]  /*82a0*/  @!P0 BRA `(.L_x_146) ;  /* 0xfffffffc00f08947 */ /* 0x004fea000383ffff */
[----:B------:R-:W-:Y:S05]  /*82b0*/  BRA `(.L_x_147) ;  /* 0xffffffb800b87947 */ /* 0x000fea000383ffff */
.L_x_74:
[----:B------:R-:W-:-:S07]  /*82c0*/  MOV R0, UR5 ;  /* 0x0000000500007c02 */ /* 0x000fce0008000f00 */
.L_x_148:
[----:B-1----:R1:W2:Y:S02]  /*82d0*/  SYNCS.PHASECHK.TRANS64.TRYWAIT P0, [R0+URZ], R3 ;  /* 0x00000003000075a7 */ /* 0x0022a400080011ff */
[----:B--2---:R-:W-:Y:S05]  /*82e0*/  @!P0 NANOSLEEP.SYNCS 0x989680 ;  /* 0x009896800000895d */ /* 0x004fea0003900000 */
[----:B------:R-:W2:Y:S02]  /*82f0*/  @!P0 SYNCS.PHASECHK.TRANS64 P0, [R0+URZ], R3 ;  /* 0x00000003000085a7 */ /* 0x000ea400080010ff */
[----:B--2---:R-:W-:Y:S05]  /*8300*/  @!P0 BRA `(.L_x_148) ;  /* 0xfffffffc00f08947 */ /* 0x004fea000383ffff */
[----:B------:R-:W-:Y:S05]  /*8310*/  BRA `(.L_x_149) ;  /* 0xffffffb800c47947 */ /* 0x000fea000383ffff */
.L_x_75:
[----:B------:R-:W-:-:S07]  /*8320*/  MOV R0, UR4 ;  /* 0x0000000400007c02 */ /* 0x000fce0008000f00 */
.L_x_150:
[----:B-1----:R1:W2:Y:S02]  /*8330*/  SYNCS.PHASECHK.TRANS64.TRYWAIT P0, [R0+URZ], R3 ;  /* 0x00000003000075a7 */ /* 0x0022a400080011ff */
[----:B--2---:R-:W-:Y:S05]  /*8340*/  @!P0 NANOSLEEP.SYNCS 0x989680 ;  /* 0x009896800000895d */ /* 0x004fea0003900000 */
[----:B------:R-:W2:Y:S02]  /*8350*/  @!P0 SYNCS.PHASECHK.TRANS64 P0, [R0+URZ], R3 ;  /* 0x00000003000085a7 */ /* 0x000ea400080010ff */
[----:B--2---:R-:W-:Y:S05]  /*8360*/  @!P0 BRA `(.L_x_150) ;  /* 0xfffffffc00f08947 */ /* 0x004fea000383ffff */
[----:B------:R-:W-:Y:S05]  /*8370*/  BRA `(.L_x_151) ;  /* 0xffffffb800d07947 */ /* 0x000fea000383ffff */
.L_x_80:
[----:B--2---:R2:W4:Y:S02]  /*8380*/  SYNCS.PHASECHK.TRANS64.TRYWAIT P0, [R12+URZ+0xb0], R9 ;  /* 0x0000b0090c0075a7 */ /* 0x00452400080011ff */
[----:B----4-:R-:W-:Y:S05]  /*8390*/  @!P0 NANOSLEEP.SYNCS 0x989680 ;  /* 0x009896800000895d */ /* 0x010fea0003900000 */
[----:B------:R-:W4:Y:S02]  /*83a0*/  @!P0 SYNCS.PHASECHK.TRANS64 P0, [R12+URZ+0xb0], R9 ;  /* 0x0000b0090c0085a7 */ /* 0x000f2400080010ff */
[----:B----4-:R-:W-:Y:S05]  /*83b0*/  @!P0 BRA `(.L_x_80) ;  /* 0xfffffffc00f08947 */ /* 0x010fea000383ffff */
[----:B------:R-:W-:Y:S05]  /*83c0*/  BRA `(.L_x_152) ;  /* 0xffffffbc00f07947 */ /* 0x000fea000383ffff */
.L_x_83:
[----:B------:R-:W-:Y:S07]  /*83d0*/  MOV R0, UR21 ;  /* 0x0000001500007c02 */ /* 0x000fee0008000f00 */
.L_x_153:
[----:B--2---:R2:W3:Y:S02]  /*83e0*/  SYNCS.PHASECHK.TRANS64.TRYWAIT P2, [R0+URZ+0xa8], R11 ;  /* 0x0000a80b000075a7 */ /* 0x0044e400080411ff */
[----:B---3--:R-:W-:Y:S05]  /*83f0*/  @!P2 NANOSLEEP.SYNCS 0x989680 ;  /* 0x009896800000a95d */ /* 0x008fea0003900000 */
[----:B------:R-:W3:Y:S02]  /*8400*/  @!P2 SYNCS.PHASECHK.TRANS64 P2, [R0+URZ+0xa8], R11 ;  /* 0x0000a80b0000a5a7 */ /* 0x000ee400080410ff */
[----:B---3--:R-:W-:Y:S05]  /*8410*/  @!P2 BRA `(.L_x_153) ;  /* 0xfffffffc00f0a947 */ /* 0x008fea000383ffff */
[----:B------:R-:W-:Y:S05]  /*8420*/  BRA `(.L_x_82) ;  /* 0xffffffc400587947 */ /* 0x000fea000383ffff */
.L_x_86:
[----:B--2---:R-:W-:Y:S07]  /*8430*/  MOV R0, UR21 ;  /* 0x0000001500007c02 */ /* 0x004fee0008000f00 */
.L_x_154:
[----:B--2---:R2:W3:Y:S02]  /*8440*/  SYNCS.PHASECHK.TRANS64.TRYWAIT P0, [R0+URZ+0x90], R9 ;  /* 0x00009009000075a7 */ /* 0x0044e400080011ff */
[----:B---3--:R-:W-:Y:S05]  /*8450*/  @!P0 NANOSLEEP.SYNCS 0x989680 ;  /* 0x009896800000895d */ /* 0x008fea0003900000 */
[----:B------:R-:W3:Y:S02]  /*8460*/  @!P0 SYNCS.PHASECHK.TRANS64 P0, [R0+URZ+0x90], R9 ;  /* 0x00009009000085a7 */ /* 0x000ee400080010ff */
[----:B---3--:R-:W-:Y:S05]  /*8470*/  @!P0 BRA `(.L_x_154) ;  /* 0xfffffffc00f08947 */ /* 0x008fea000383ffff */
[----:B------:R-:W-:Y:S05]  /*8480*/  BRA `(.L_x_155) ;  /* 0xffffffc400b47947 */ /* 0x000fea000383ffff */
.L_x_87:
[----:B------:R-:W-:Y:S07]  /*8490*/  MOV R0, UR21 ;  /* 0x0000001500007c02 */ /* 0x000fee0008000f00 */
.L_x_156:
[----:B--2---:R2:W3:Y:S02]  /*84a0*/  SYNCS.PHASECHK.TRANS64.TRYWAIT P0, [R0+URZ+0x98], R9 ;  /* 0x00009809000075a7 */ /* 0x0044e400080011ff */
[----:B---3--:R-:W-:Y:S05]  /*84b0*/  @!P0 NANOSLEEP.SYNCS 0x989680 ;  /* 0x009896800000895d */ /* 0x008fea0003900000 */
[----:B------:R-:W3:Y:S02]  /*84c0*/  @!P0 SYNCS.PHASECHK.TRANS64 P0, [R0+URZ+0x98], R9 ;  /* 0x00009809000085a7 */ /* 0x000ee400080010ff */
[----:B---3--:R-:W-:Y:S05]  /*84d0*/  @!P0 BRA `(.L_x_156) ;  /* 0xfffffffc00f08947 */ /* 0x008fea000383ffff */
[----:B------:R-:W-:Y:S05]  /*84e0*/  BRA `(.L_x_157) ;  /* 0xffffffc400ec7947 */ /* 0x000fea000383ffff */
.L_x_89:
[----:B------:R-:W-:-:S07]  /*84f0*/  MOV R0, UR21 ;  /* 0x0000001500007c02 */ /* 0x000fce0008000f00 */
.L_x_158:
[----:B---3--:R3:W4:Y:S02]  /*8500*/  SYNCS.PHASECHK.TRANS64.TRYWAIT P0, [R0+URZ+0x90], R3 ;  /* 0x00009003000075a7 */ /* 0x00872400080011ff */
[----:B----4-:R-:W-:Y:S05]  /*8510*/  @!P0 NANOSLEEP.SYNCS 0x989680 ;  /* 0x009896800000895d */ /* 0x010fea0003900000 */
[----:B------:R-:W4:Y:S02]  /*8520*/  @!P0 SYNCS.PHASECHK.TRANS64 P0, [R0+URZ+0x90], R3 ;  /* 0x00009003000085a7 */ /* 0x000f2400080010ff */
[----:B----4-:R-:W-:Y:S05]  /*8530*/  @!P0 BRA `(.L_x_158) ;  /* 0xfffffffc00f08947 */ /* 0x010fea000383ffff */
[----:B------:R-:W-:Y:S05]  /*8540*/  BRA `(.L_x_159) ;  /* 0xffffffc8005c7947 */ /* 0x000fea000383ffff */
.L_x_91:
[----:B-1----:R1:W2:Y:S02]  /*8550*/  SYNCS.PHASECHK.TRANS64.TRYWAIT P0, [R3+URZ+0xb0], R0 ;  /* 0x0000b000030075a7 */ /* 0x0022a400080011ff */
[----:B--2---:R-:W-:Y:S05]  /*8560*/  @!P0 NANOSLEEP.SYNCS 0x989680 ;  /* 0x009896800000895d */ /* 0x004fea0003900000 */
[----:B------:R-:W2:Y:S02]  /*8570*/  @!P0 SYNCS.PHASECHK.TRANS64 P0, [R3+URZ+0xb0], R0 ;  /* 0x0000b000030085a7 */ /* 0x000ea400080010ff */
[----:B--2---:R-:W-:Y:S05]  /*8580*/  @!P0 BRA `(.L_x_91) ;  /* 0xfffffffc00f08947 */ /* 0x004fea000383ffff */
[----:B------:R-:W-:Y:S05]  /*8590*/  BRA `(.L_x_160) ;  /* 0xffffffcc00247947 */ /* 0x000fea000383ffff */
.L_x_102:
[----:B--2---:R2:W1:Y:S02]  /*85a0*/  SYNCS.PHASECHK.TRANS64.TRYWAIT P1, [R2+URZ+0x80], R5 ;  /* 0x00008005020075a7 */ /* 0x00446400080211ff */
[----:B-1----:R-:W-:Y:S05]  /*85b0*/  @!P1 NANOSLEEP.SYNCS 0x989680 ;  /* 0x009896800000995d */ /* 0x002fea0003900000 */
[----:B------:R-:W1:Y:S02]  /*85c0*/  @!P1 SYNCS.PHASECHK.TRANS64 P1, [R2+URZ+0x80], R5 ;  /* 0x00008005020095a7 */ /* 0x000e6400080210ff */
[----:B-1----:R-:W-:Y:S05]  /*85d0*/  @!P1 BRA `(.L_x_102) ;  /* 0xfffffffc00f09947 */ /* 0x002fea000383ffff */
[----:B------:R-:W-:Y:S05]  /*85e0*/  BRA `(.L_x_101) ;  /* 0xffffffd800987947 */ /* 0x000fea000383ffff */
.L_x_104:
[----:B--2---:R2:W4:Y:S02]  /*85f0*/  SYNCS.PHASECHK.TRANS64.TRYWAIT P0, [R100+URZ+0xd0], R3 ;  /* 0x0000d003640075a7 */ /* 0x00452400080011ff */
[----:B----4-:R-:W-:Y:S05]  /*8600*/  @!P0 NANOSLEEP.SYNCS 0x989680 ;  /* 0x009896800000895d */ /* 0x010fea0003900000 */
[----:B------:R-:W4:Y:S02]  /*8610*/  @!P0 SYNCS.PHASECHK.TRANS64 P0, [R100+URZ+0xd0], R3 ;  /* 0x0000d003640085a7 */ /* 0x000f2400080010ff */
[----:B----4-:R-:W-:Y:S05]  /*8620*/  @!P0 BRA `(.L_x_104) ;  /* 0xfffffffc00f08947 */ /* 0x010fea000383ffff */
[----:B------:R-:W-:Y:S05]  /*8630*/  BRA `(.L_x_103) ;  /* 0xffffffd800e87947 */ /* 0x000fea000383ffff */
.L_x_112:
[----:B---3--:R3:W4:Y:S02]  /*8640*/  SYNCS.PHASECHK.TRANS64.TRYWAIT P0, [R109+URZ+0x80], R4 ;  /* 0x000080046d0075a7 */ /* 0x00872400080011ff */
[----:B----4-:R-:W-:Y:S05]  /*8650*/  @!P0 NANOSLEEP.SYNCS 0x989680 ;  /* 0x009896800000895d */ /* 0x010fea0003900000 */
[----:B------:R-:W4:Y:S02]  /*8660*/  @!P0 SYNCS.PHASECHK.TRANS64 P0, [R109+URZ+0x80], R4 ;  /* 0x000080046d0085a7 */ /* 0x000f2400080010ff */
[----:B----4-:R-:W-:Y:S05]  /*8670*/  @!P0 BRA `(.L_x_112) ;  /* 0xfffffffc00f08947 */ /* 0x010fea000383ffff */
[----:B------:R-:W-:Y:S05]  /*8680*/  BRA `(.L_x_111) ;  /* 0xffffffe400dc7947 */ /* 0x000fea000383ffff */
        .weak           $__internal_0_$__cuda_sm10x_tcgen05_guardrail_trap_col_being_dealloced_not_returned_by_alloc
        .type           $__internal_0_$__cuda_sm10x_tcgen05_guardrail_trap_col_being_dealloced_not_returned_by_alloc,@function
        .size           $__internal_0_$__cuda_sm10x_tcgen05_guardrail_trap_col_being_dealloced_not_returned_by_alloc,($__internal_1_$__cuda_sm10x_tcgen05_guardrail_trap_phase_invalid_during_alloc - $__internal_0_$__cuda_sm10x_tcgen05_guardrail_trap_col_being_dealloced_not_returned_by_alloc)
$__internal_0_$__cuda_sm10x_tcgen05_guardrail_trap_col_being_dealloced_not_returned_by_alloc:
[----:B------:R-:W-:Y:S05]  /*8690*/  BPT.TRAP 0x1 ;  /* 0x000000040000795c */ /* 0x000fea0000300000 */
[----:B------:R-:W-:-:S04]  /*86a0*/  HFMA2 R3, -RZ, RZ, 0, 0 ;  /* 0x00000000ff037431 */ /* 0x000fc800000001ff */
[----:B------:R-:W-:Y:S05]  /*86b0*/  RET.REL.NODEC R2 `(_ZN7cutlass13device_kernelINS_4gemm6kernel13GemmUniversalIN4cute5tupleIJiiiiEEENS1_10collective13CollectiveMmaINS1_35MainloopSm100TmaUmmaWarpSpecializedILi8ELi2ELi4ENS5_IJNS4_1CILi1EEENSA_ILi4EEESB_EEEEENS5_IJNSA_ILi64EEENSA_ILi128EEESG_EEENS_12float_e5m2_tENS5_IJlSB_lEEESI_SJ_NS4_8TiledMMAINS4_8MMA_AtomIJNS4_10MMA_TraitsINS4_19SM100_MMA_F8F6F4_SSEJSI_SI_fSF_SG_NS4_17integral_constantINS4_4UMMA5MajorELSQ_0EEESR_NSO_INSP_7ScaleInELSS_0EEEST_EEEEEENS4_6LayoutINS5_IJSB_SB_SB_EEENS5_IJNSA_ILi0EEESY_SY_EEEEENS5_IJNS4_10UnderscoreES11_S11_EEEEENS4_23SM90_TMA_LOAD_MULTICASTENS4_14ComposedLayoutINS4_7SwizzleILi3ELi4ELi3EEENS4_18smem_ptr_flag_bitsILi8EEENSW_INS5_IJNSA_ILi8EEESG_EEENS5_IJSG_SB_EEEEEEEvNS4_8identityENS4_13SM90_TMA_LOADES1E_vS1F_EENS_8epilogue10collective18CollectiveEpilogueINS1I_23Sm100TmaWarpSpecializedILi2ELi2ELi32ELb0ELb0EEEJSH_NS5_IJNSW_ISF_SB_EES1N_EEESI_SJ_SI_SJ_NS1I_6fusion15FusionCallbacksIS1M_NS1P_17LinearCombinationISI_fSI_fLNS_15FloatRoundStyleE2EEESH_S1O_JEEENS4_5SM1004TMEM4LOAD26SM100_TMEM_LOAD_16dp32b32xES1G_NS15_INS16_ILi2ELi4ELi3EEES19_NSW_INS5_IJS1A_SF_EEENS5_IJSF_SB_EEEEEEENS4_39AutoVectorizingCopyWithAssumedAlignmentILi128EEENS4_14SM90_TMA_STOREES23_S25_S25_EEEvvEEEEvNT_6ParamsE) ;  /* 0xffffff7802507950 */ /* 0x000fea0003c3ffff */
        .weak           $__internal_1_$__cuda_sm10x_tcgen05_guardrail_trap_phase_invalid_during_alloc
        .type           $__internal_1_$__cuda_sm10x_tcgen05_guardrail_trap_phase_invalid_during_alloc,@function
        .size           $__internal_1_$__cuda_sm10x_tcgen05_guardrail_trap_phase_invalid_during_alloc,($__internal_2_$__cuda_sm10x_tcgen05_guardrail_trap_unallocated_columns_being_dealloced - $__internal_1_$__cuda_sm10x_tcgen05_guardrail_trap_phase_invalid_during_alloc)
$__internal_1_$__cuda_sm10x_tcgen05_guardrail_trap_phase_invalid_during_alloc:
[----:B------:R-:W-:Y:S05]  /*86c0*/  BPT.TRAP 0x1 ;  /* 0x000000040000795c */ /* 0x000fea0000300000 */
[----:B------:R-:W-:-:S04]  /*86d0*/  MOV R5, 0x0 ;  /* 0x0000000000057802 */ /* 0x000fc80000000f00 */
[----:B------:R-:W-:Y:S05]  /*86e0*/  RET.REL.NODEC R4 `(_ZN7cutlass13device_kernelINS_4gemm6kernel13GemmUniversalIN4cute5tupleIJiiiiEEENS1_10collective13CollectiveMmaINS1_35MainloopSm100TmaUmmaWarpSpecializedILi8ELi2ELi4ENS5_IJNS4_1CILi1EEENSA_ILi4EEESB_EEEEENS5_IJNSA_ILi64EEENSA_ILi128EEESG_EEENS_12float_e5m2_tENS5_IJlSB_lEEESI_SJ_NS4_8TiledMMAINS4_8MMA_AtomIJNS4_10MMA_TraitsINS4_19SM100_MMA_F8F6F4_SSEJSI_SI_fSF_SG_NS4_17integral_constantINS4_4UMMA5MajorELSQ_0EEESR_NSO_INSP_7ScaleInELSS_0EEEST_EEEEEENS4_6LayoutINS5_IJSB_SB_SB_EEENS5_IJNSA_ILi0EEESY_SY_EEEEENS5_IJNS4_10UnderscoreES11_S11_EEEEENS4_23SM90_TMA_LOAD_MULTICASTENS4_14ComposedLayoutINS4_7SwizzleILi3ELi4ELi3EEENS4_18smem_ptr_flag_bitsILi8EEENSW_INS5_IJNSA_ILi8EEESG_EEENS5_IJSG_SB_EEEEEEEvNS4_8identityENS4_13SM90_TMA_LOADES1E_vS1F_EENS_8epilogue10collective18CollectiveEpilogueINS1I_23Sm100TmaWarpSpecializedILi2ELi2ELi32ELb0ELb0EEEJSH_NS5_IJNSW_ISF_SB_EES1N_EEESI_SJ_SI_SJ_NS1I_6fusion15FusionCallbacksIS1M_NS1P_17LinearCombinationISI_fSI_fLNS_15FloatRoundStyleE2EEESH_S1O_JEEENS4_5SM1004TMEM4LOAD26SM100_TMEM_LOAD_16dp32b32xES1G_NS15_INS16_ILi2ELi4ELi3EEES19_NSW_INS5_IJS1A_SF_EEENS5_IJSF_SB_EEEEEEENS4_39AutoVectorizingCopyWithAssumedAlignmentILi128EEENS4_14SM90_TMA_STOREES23_S25_S25_EEEvvEEEEvNT_6ParamsE) ;  /* 0xffffff7804447950 */ /* 0x000fea0003c3ffff */
        .weak           $__internal_2_$__cuda_sm10x_tcgen05_guardrail_trap_unallocated_columns_being_dealloced
        .type           $__internal_2_$__cuda_sm10x_tcgen05_guardrail_trap_unallocated_columns_being_dealloced,@function
        .size           $__internal_2_$__cuda_sm10x_tcgen05_guardrail_trap_unallocated_columns_being_dealloced,(.L_x_162 - $__internal_2_$__cuda_sm10x_tcgen05_guardrail_trap_unallocated_columns_being_dealloced)
$__internal_2_$__cuda_sm10x_tcgen05_guardrail_trap_unallocated_columns_being_dealloced:
[----:B------:R-:W-:Y:S05]  /*86f0*/  BPT.TRAP 0x1 ;  /* 0x000000040000795c */ /* 0x000fea0000300000 */
[----:B------:R-:W-:-:S04]  /*8700*/  HFMA2 R3, -RZ, RZ, 0, 0 ;  /* 0x00000000ff037431 */ /* 0x000fc800000001ff */
[----:B------:R-:W-:Y:S05]  /*8710*/  RET.REL.NODEC R2 `(_ZN7cutlass13device_kernelINS_4gemm6kernel13GemmUniversalIN4cute5tupleIJiiiiEEENS1_10collective13CollectiveMmaINS1_35MainloopSm100TmaUmmaWarpSpecializedILi8ELi2ELi4ENS5_IJNS4_1CILi1EEENSA_ILi4EEESB_EEEEENS5_IJNSA_ILi64EEENSA_ILi128EEESG_EEENS_12float_e5m2_tENS5_IJlSB_lEEESI_SJ_NS4_8TiledMMAINS4_8MMA_AtomIJNS4_10MMA_TraitsINS4_19SM100_MMA_F8F6F4_SSEJSI_SI_fSF_SG_NS4_17integral_constantINS4_4UMMA5MajorELSQ_0EEESR_NSO_INSP_7ScaleInELSS_0EEEST_EEEEEENS4_6LayoutINS5_IJSB_SB_SB_EEENS5_IJNSA_ILi0EEESY_SY_EEEEENS5_IJNS4_10UnderscoreES11_S11_EEEEENS4_23SM90_TMA_LOAD_MULTICASTENS4_14ComposedLayoutINS4_7SwizzleILi3ELi4ELi3EEENS4_18smem_ptr_flag_bitsILi8EEENSW_INS5_IJNSA_ILi8EEESG_EEENS5_IJSG_SB_EEEEEEEvNS4_8identityENS4_13SM90_TMA_LOADES1E_vS1F_EENS_8epilogue10collective18CollectiveEpilogueINS1I_23Sm100TmaWarpSpecializedILi2ELi2ELi32ELb0ELb0EEEJSH_NS5_IJNSW_ISF_SB_EES1N_EEESI_SJ_SI_SJ_NS1I_6fusion15FusionCallbacksIS1M_NS1P_17LinearCombinationISI_fSI_fLNS_15FloatRoundStyleE2EEESH_S1O_JEEENS4_5SM1004TMEM4LOAD26SM100_TMEM_LOAD_16dp32b32xES1G_NS15_INS16_ILi2ELi4ELi3EEES19_NSW_INS5_IJS1A_SF_EEENS5_IJSF_SB_EEEEEEENS4_39AutoVectorizingCopyWithAssumedAlignmentILi128EEENS4_14SM90_TMA_STOREES23_S25_S25_EEEvvEEEEvNT_6ParamsE) ;  /* 0xffffff7802387950 */ /* 0x000fea0003c3ffff */
.L_x_161:
[----:B------:R-:W-:-:S00]  /*8720*/  BRA `(.L_x_161) ;  /* 0xfffffffc00fc7947 */ /* 0x000fc0000383ffff */
[----:B------:R-:W-:-:S00]  /*8730*/  NOP ;  /* 0x0000000000007918 */ /* 0x000fc00000000000 */
        /* <DEDUP_REMOVED lines=12> */
.L_x_162:


//--------------------- .nv.global.init           --------------------------
	.section	.nv.global.init,"aw",@progbits
.nv.global.init:
	.type		$str$27,@object
	.size		$str$27,($str$28 - $str$27)
$str$27:
        /*0000*/ 	.byte	0x28, 0x61, 0x64, 0x64, 0x72, 0x65, 0x73, 0x73, 0x20, 0x26, 0x20, 0x6d, 0x61, 0x73, 0x6b, 0x29
        /*0010*/ 	.byte	0x20, 0x3d, 0x3d, 0x20, 0x30, 0x00
	.type		$str$28,@object
	.size		$str$28,($str$26 - $str$28)
$str$28:
        /*0016*/ 	.byte	0x2f, 0x74, 0x6d, 0x70, 0x2f, 0x63, 0x75, 0x74, 0x6c, 0x61, 0x73, 0x73, 0x5f, 0x73, 0x77, 0x65
        /*0026*/ 	.byte	0x65, 0x70, 0x5f, 0x73, 0x72, 0x63, 0x2f, 0x69, 0x6e, 0x63, 0x6c, 0x75, 0x64, 0x65, 0x2f, 0x63
        /*0036*/ 	.byte	0x75, 0x74, 0x65, 0x2f, 0x70, 0x6f, 0x69, 0x6e, 0x74, 0x65, 0x72, 0x5f, 0x66, 0x6c, 0x61, 0x67
        /*0046*/ 	.byte	0x67, 0x65, 0x64, 0x2e, 0x68, 0x70, 0x70, 0x00
	.type		$str$26,@object
	.size		$str$26,($str$25 - $str$26)
$str$26:
        /*004e*/ 	.byte	0x2f, 0x74, 0x6d, 0x70, 0x2f, 0x63, 0x75, 0x74, 0x6c, 0x61, 0x73, 0x73, 0x5f, 0x73, 0x77, 0x65
        /*005e*/ 	.byte	0x65, 0x70, 0x5f, 0x73, 0x72, 0x63, 0x2f, 0x69, 0x6e, 0x63, 0x6c, 0x75, 0x64, 0x65, 0x2f, 0x63
        /*006e*/ 	.byte	0x75, 0x74, 0x65, 0x2f, 0x61, 0x74, 0x6f, 0x6d, 0x2f, 0x63, 0x6f, 0x70, 0x79, 0x5f, 0x74, 0x72
        /*007e*/ 	.byte	0x61, 0x69, 0x74, 0x73, 0x5f, 0x73, 0x6d, 0x31, 0x30, 0x30, 0x2e, 0x68, 0x70, 0x70, 0x00
	.type		$str$25,@object
	.size		$str$25,(__unnamed_1 - $str$25)
$str$25:
        /*008d*/ 	.byte	0x28, 0x28, 0x75, 0x69, 0x6e, 0x74, 0x33, 0x32, 0x5f, 0x74, 0x28, 0x74, 0x68, 0x72, 0x65, 0x61
        /*009d*/ 	.byte	0x64, 0x49, 0x64, 0x78, 0x2e, 0x78, 0x29, 0x20, 0x2f, 0x20, 0x33, 0x32, 0x29, 0x20, 0x25, 0x20
        /*00ad*/ 	.byte	0x34, 0x29, 0x20, 0x3d, 0x3d, 0x20, 0x28, 0x28, 0x28, 0x74, 0x6d, 0x65, 0x6d, 0x5f, 0x61, 0x64
        /*00bd*/ 	.byte	0x64, 0x72, 0x20, 0x3e, 0x3e, 0x20, 0x31, 0x36, 0x29, 0x20, 0x2f, 0x20, 0x33, 0x32, 0x29, 0x20
        /*00cd*/ 	.byte	0x25, 0x20, 0x34, 0x29, 0x00
	.type		__unnamed_1,@object
	.size		__unnamed_1,(__unnamed_2 - __unnamed_1)
__unnamed_1:
        /*00d2*/ 	.byte	0x61, 0x75, 0x74, 0x6f, 0x20, 0x63, 0x75, 0x74, 0x65, 0x3a, 0x3a, 0x61, 0x73, 0x5f, 0x70, 0x6f
        /* <DEDUP_REMOVED lines=24> */
        /*0262*/ 	.byte	0x3c, 0x34, 0x30, 0x39, 0x36, 0x3e, 0x3e, 0x3e, 0x3e, 0x5d, 0x00
	.type		__unnamed_2,@object
	.size		__unnamed_2,(.L_2 - __unnamed_2)
__unnamed_2:
        /* <DEDUP_REMOVED lines=40> */
        /*04ed*/ 	.byte	0x74, 0x65, 0x3a, 0x3a, 0x43, 0x3c, 0x30, 0x3e, 0x3e, 0x3e, 0x3e, 0x5d, 0x00
.L_2:


//--------------------- .nv.shared._ZN7cutlass13device_kernelINS_4gemm6kernel13GemmUniversalIN4cute5tupleIJiiiiEEENS1_10collective13CollectiveMmaINS1_35MainloopSm100TmaUmmaWarpSpecializedILi8ELi2ELi4ENS5_IJNS4_1CILi1EEENSA_ILi4EEESB_EEEEENS5_IJNSA_ILi64EEENSA_ILi128EEESG_EEENS_12float_e5m2_tENS5_IJlSB_lEEESI_SJ_NS4_8TiledMMAINS4_8MMA_AtomIJNS4_10MMA_TraitsINS4_19SM100_MMA_F8F6F4_SSEJSI_SI_fSF_SG_NS4_17integral_constantINS4_4UMMA5MajorELSQ_0EEESR_NSO_INSP_7ScaleInELSS_0EEEST_EEEEEENS4_6LayoutINS5_IJSB_SB_SB_EEENS5_IJNSA_ILi0EEESY_SY_EEEEENS5_IJNS4_10UnderscoreES11_S11_EEEEENS4_23SM90_TMA_LOAD_MULTICASTENS4_14ComposedLayoutINS4_7SwizzleILi3ELi4ELi3EEENS4_18smem_ptr_flag_bitsILi8EEENSW_INS5_IJNSA_ILi8EEESG_EEENS5_IJSG_SB_EEEEEEEvNS4_8identityENS4_13SM90_TMA_LOADES1E_vS1F_EENS_8epilogue10collective18CollectiveEpilogueINS1I_23Sm100TmaWarpSpecializedILi2ELi2ELi32ELb0ELb0EEEJSH_NS5_IJNSW_ISF_SB_EES1N_EEESI_SJ_SI_SJ_NS1I_6fusion15FusionCallbacksIS1M_NS1P_17LinearCombinationISI_fSI_fLNS_15FloatRoundStyleE2EEESH_S1O_JEEENS4_5SM1004TMEM4LOAD26SM100_TMEM_LOAD_16dp32b32xES1G_NS15_INS16_ILi2ELi4ELi3EEES19_NSW_INS5_IJS1A_SF_EEENS5_IJSF_SB_EEEEEEENS4_39AutoVectorizingCopyWithAssumedAlignmentILi128EEENS4_14SM90_TMA_STOREES23_S25_S25_EEEvvEEEEvNT_6ParamsE --------------------------
	.section	.nv.shared._ZN7cutlass13device_kernelINS_4gemm6kernel13GemmUniversalIN4cute5tupleIJiiiiEEENS1_10collective13CollectiveMmaINS1_35MainloopSm100TmaUmmaWarpSpecializedILi8ELi2ELi4ENS5_IJNS4_1CILi1EEENSA_ILi4EEESB_EEEEENS5_IJNSA_ILi64EEENSA_ILi128EEESG_EEENS_12float_e5m2_tENS5_IJlSB_lEEESI_SJ_NS4_8TiledMMAINS4_8MMA_AtomIJNS4_10MMA_TraitsINS4_19SM100_MMA_F8F6F4_SSEJSI_SI_fSF_SG_NS4_17integral_constantINS4_4UMMA5MajorELSQ_0EEESR_NSO_INSP_7ScaleInELSS_0EEEST_EEEEEENS4_6LayoutINS5_IJSB_SB_SB_EEENS5_IJNSA_ILi0EEESY_SY_EEEEENS5_IJNS4_10UnderscoreES11_S11_EEEEENS4_23SM90_TMA_LOAD_MULTICASTENS4_14ComposedLayoutINS4_7SwizzleILi3ELi4ELi3EEENS4_18smem_ptr_flag_bitsILi8EEENSW_INS5_IJNSA_ILi8EEESG_EEENS5_IJSG_SB_EEEEEEEvNS4_8identityENS4_13SM90_TMA_LOADES1E_vS1F_EENS_8epilogue10collective18CollectiveEpilogueINS1I_23Sm100TmaWarpSpecializedILi2ELi2ELi32ELb0ELb0EEEJSH_NS5_IJNSW_ISF_SB_EES1N_EEESI_SJ_SI_SJ_NS1I_6fusion15FusionCallbacksIS1M_NS1P_17LinearCombinationISI_fSI_fLNS_15FloatRoundStyleE2EEESH_S1O_JEEENS4_5SM1004TMEM4LOAD26SM100_TMEM_LOAD_16dp32b32xES1G_NS15_INS16_ILi2ELi4ELi3EEES19_NSW_INS5_IJS1A_SF_EEENS5_IJSF_SB_EEEEEEENS4_39AutoVectorizingCopyWithAssumedAlignmentILi128EEENS4_14SM90_TMA_STOREES23_S25_S25_EEEvvEEEEvNT_6ParamsE,"aw",@nobits
	.sectionflags	@""
	.align	16
	.zero		1024


//--------------------- .nv.shared.reserved.0     --------------------------
	.section	.nv.shared.reserved.0,"aw",@nobits
	.weak		__nv_reservedSMEM_offset_0_alias
	.size		__nv_reservedSMEM_offset_0_alias, 0, 64
	.other		__nv_reservedSMEM_offset_0_alias,@"STO_CUDA_RESERVED_SHARED STV_DEFAULT"
__nv_reservedSMEM_offset_0_alias:
	.zero		0
.nv.shared.reserved.0:
	.zero		64
	.weak		__nv_reservedSMEM_tcgen05_partition
	.type		__nv_reservedSMEM_tcgen05_partition,@object
	.size		__nv_reservedSMEM_tcgen05_partition,(.L_0 - __nv_reservedSMEM_tcgen05_partition)
__nv_reservedSMEM_tcgen05_partition:
	.zero		32
.L_0:


//--------------------- .nv.global                --------------------------
	.section	.nv.global,"aw",@nobits
.nv.global:
	.type		_ZN40_INTERNAL_b9dd1af1_4_k_cu_6f2dc0b2_319574cute1_E,@object
	.size		_ZN40_INTERNAL_b9dd1af1_4_k_cu_6f2dc0b2_319574cute1_E,(_ZN40_INTERNAL_b9dd1af1_4_k_cu_6f2dc0b2_319574cuda3std3__45__cpo6cbeginE - _ZN40_INTERNAL_b9dd1af1_4_k_cu_6f2dc0b2_319574cute1_E)
_ZN40_INTERNAL_b9dd1af1_4_k_cu_6f2dc0b2_319574cute1_E:
	.zero		1
	.type		_ZN40_INTERNAL_b9dd1af1_4_k_cu_6f2dc0b2_319574cuda3std3__45__cpo6cbeginE,@object
	.size		_ZN40_INTERNAL_b9dd1af1_4_k_cu_6f2dc0b2_319574cuda3std3__45__cpo6cbeginE,(_ZN40_INTERNAL_b9dd1af1_4_k_cu_6f2dc0b2_319574cuda3std3__48in_placeE - _ZN40_INTERNAL_b9dd1af1_4_k_cu_6f2dc0b2_319574cuda3std3__45__cpo6cbeginE)
_ZN40_INTERNAL_b9dd1af1_4_k_cu_6f2dc0b2_319574cuda3std3__45__cpo6cbeginE:
	.zero		1
	.type		_ZN40_INTERNAL_b9dd1af1_4_k_cu_6f2dc0b2_319574cuda3std3__48in_placeE,@object
	.size		_ZN40_INTERNAL_b9dd1af1_4_k_cu_6f2dc0b2_319574cuda3std3__48in_placeE,(_ZN40_INTERNAL_b9dd1af1_4_k_cu_6f2dc0b2_319574cuda3std6ranges3__45__cpo9iter_moveE - _ZN40_INTERNAL_b9dd1af1_4_k_cu_6f2dc0b2_319574cuda3std3__48in_placeE)
_ZN40_INTERNAL_b9dd1af1_4_k_cu_6f2dc0b2_319574cuda3std3__48in_placeE:
	.zero		1
	.type		_ZN40_INTERNAL_b9dd1af1_4_k_cu_6f2dc0b2_319574cuda3std6ranges3__45__cpo9iter_moveE,@object
	.size		_ZN40_INTERNAL_b9dd1af1_4_k_cu_6f2dc0b2_319574cuda3std6ranges3__45__cpo9iter_moveE,(_ZN40_INTERNAL_b9dd1af1_4_k_cu_6f2dc0b2_319574cuda3std3__45__cpo5beginE - _ZN40_INTERNAL_b9dd1af1_4_k_cu_6f2dc0b2_319574cuda3std6ranges3__45__cpo9iter_moveE)
_ZN40_INTERNAL_b9dd1af1_4_k_cu_6f2dc0b2_319574cuda3std6ranges3__45__cpo9iter_moveE:
	.zero		1
	.type		_ZN40_INTERNAL_b9dd1af1_4_k_cu_6f2dc0b2_319574cuda3std3__45__cpo5beginE,@object
	.size		_ZN40_INTERNAL_b9dd1af1_4_k_cu_6f2dc0b2_319574cuda3std3__45__cpo5beginE,(_ZN40_INTERNAL_b9dd1af1_4_k_cu_6f2dc0b2_319574cuda3std3__442_GLOBAL__N__b9dd1af1_4_k_cu_6f2dc0b2_319576ignoreE - _ZN40_INTERNAL_b9dd1af1_4_k_cu_6f2dc0b2_319574cuda3std3__45__cpo5beginE)
_ZN40_INTERNAL_b9dd1af1_4_k_cu_6f2dc0b2_319574cuda3std3__45__cpo5beginE:
	.zero		1
	.type		_ZN40_INTERNAL_b9dd1af1_4_k_cu_6f2dc0b2_319574cuda3std3__442_GLOBAL__N__b9dd1af1_4_k_cu_6f2dc0b2_319576ignoreE,@object
	.size		_ZN40_INTERNAL_b9dd1af1_4_k_cu_6f2dc0b2_319574cuda3std3__442_GLOBAL__N__b9dd1af1_4_k_cu_6f2dc0b2_319576ignoreE,(_ZN40_INTERNAL_b9dd1af1_4_k_cu_6f2dc0b2_319574cute7productE - _ZN40_INTERNAL_b9dd1af1_4_k_cu_6f2dc0b2_319574cuda3std3__442_GLOBAL__N__b9dd1af1_4_k_cu_6f2dc0b2_319576ignoreE)
_ZN40_INTERNAL_b9dd1af1_4_k_cu_6f2dc0b2_319574cuda3std3__442_GLOBAL__N__b9dd1af1_4_k_cu_6f2dc0b2_319576ignoreE:
	.zero		1
	.type		_ZN40_INTERNAL_b9dd1af1_4_k_cu_6f2dc0b2_319574cute7productE,@object
	.size		_ZN40_INTERNAL_b9dd1af1_4_k_cu_6f2dc0b2_319574cute7productE,(_ZN40_INTERNAL_b9dd1af1_4_k_cu_6f2dc0b2_319574cuda3std3__45__cpo3endE - _ZN40_INTERNAL_b9dd1af1_4_k_cu_6f2dc0b2_319574cute7productE)
_ZN40_INTERNAL_b9dd1af1_4_k_cu_6f2dc0b2_319574cute7productE:
	.zero		1
	.type		_ZN40_INTERNAL_b9dd1af1_4_k_cu_6f2dc0b2_319574cuda3std3__45__cpo3endE,@object
	.size		_ZN40_INTERNAL_b9dd1af1_4_k_cu_6f2dc0b2_319574cuda3std3__45__cpo3endE,(_ZN40_INTERNAL_b9dd1af1_4_k_cu_6f2dc0b2_319574cuda3std3__419piecewise_constructE - _ZN40_INTERNAL_b9dd1af1_4_k_cu_6f2dc0b2_319574cuda3std3__45__cpo3endE)
_ZN40_INTERNAL_b9dd1af1_4_k_cu_6f2dc0b2_319574cuda3std3__45__cpo3endE:
	.zero		1
	.type		_ZN40_INTERNAL_b9dd1af1_4_k_cu_6f2dc0b2_319574cuda3std3__419piecewise_constructE,@object
	.size		_ZN40_INTERNAL_b9dd1af1_4_k_cu_6f2dc0b2_319574cuda3std3__419piecewise_constructE,(_ZN40_INTERNAL_b9dd1af1_4_k_cu_6f2dc0b2_319574cuda3std3__45__cpo4cendE - _ZN40_INTERNAL_b9dd1af1_4_k_cu_6f2dc0b2_319574cuda3std3__419piecewise_constructE)
_ZN40_INTERNAL_b9dd1af1_4_k_cu_6f2dc0b2_319574cuda3std3__419piecewise_constructE:
	.zero		1
	.type		_ZN40_INTERNAL_b9dd1af1_4_k_cu_6f2dc0b2_319574cuda3std3__45__cpo4cendE,@object
	.size		_ZN40_INTERNAL_b9dd1af1_4_k_cu_6f2dc0b2_319574cuda3std3__45__cpo4cendE,(_ZN40_INTERNAL_b9dd1af1_4_k_cu_6f2dc0b2_319574cuda3std6ranges3__45__cpo4swapE - _ZN40_INTERNAL_b9dd1af1_4_k_cu_6f2dc0b2_319574cuda3std3__45__cpo4cendE)
_ZN40_INTERNAL_b9dd1af1_4_k_cu_6f2dc0b2_319574cuda3std3__45__cpo4cendE:
	.zero		1
	.type		_ZN40_INTERNAL_b9dd1af1_4_k_cu_6f2dc0b2_319574cuda3std6ranges3__45__cpo4swapE,@object
	.size		_ZN40_INTERNAL_b9dd1af1_4_k_cu_6f2dc0b2_319574cuda3std6ranges3__45__cpo4swapE,(.L_10 - _ZN40_INTERNAL_b9dd1af1_4_k_cu_6f2dc0b2_319574cuda3std6ranges3__45__cpo4swapE)
_ZN40_INTERNAL_b9dd1af1_4_k_cu_6f2dc0b2_319574cuda3std6ranges3__45__cpo4swapE:
	.zero		1
.L_10:


//--------------------- .nv.constant0._ZN7cutlass13device_kernelINS_4gemm6kernel13GemmUniversalIN4cute5tupleIJiiiiEEENS1_10collective13CollectiveMmaINS1_35MainloopSm100TmaUmmaWarpSpecializedILi8ELi2ELi4ENS5_IJNS4_1CILi1EEENSA_ILi4EEESB_EEEEENS5_IJNSA_ILi64EEENSA_ILi128EEESG_EEENS_12float_e5m2_tENS5_IJlSB_lEEESI_SJ_NS4_8TiledMMAINS4_8MMA_AtomIJNS4_10MMA_TraitsINS4_19SM100_MMA_F8F6F4_SSEJSI_SI_fSF_SG_NS4_17integral_constantINS4_4UMMA5MajorELSQ_0EEESR_NSO_INSP_7ScaleInELSS_0EEEST_EEEEEENS4_6LayoutINS5_IJSB_SB_SB_EEENS5_IJNSA_ILi0EEESY_SY_EEEEENS5_IJNS4_10UnderscoreES11_S11_EEEEENS4_23SM90_TMA_LOAD_MULTICASTENS4_14ComposedLayoutINS4_7SwizzleILi3ELi4ELi3EEENS4_18smem_ptr_flag_bitsILi8EEENSW_INS5_IJNSA_ILi8EEESG_EEENS5_IJSG_SB_EEEEEEEvNS4_8identityENS4_13SM90_TMA_LOADES1E_vS1F_EENS_8epilogue10collective18CollectiveEpilogueINS1I_23Sm100TmaWarpSpecializedILi2ELi2ELi32ELb0ELb0EEEJSH_NS5_IJNSW_ISF_SB_EES1N_EEESI_SJ_SI_SJ_NS1I_6fusion15FusionCallbacksIS1M_NS1P_17LinearCombinationISI_fSI_fLNS_15FloatRoundStyleE2EEESH_S1O_JEEENS4_5SM1004TMEM4LOAD26SM100_TMEM_LOAD_16dp32b32xES1G_NS15_INS16_ILi2ELi4ELi3EEES19_NSW_INS5_IJS1A_SF_EEENS5_IJSF_SB_EEEEEEENS4_39AutoVectorizingCopyWithAssumedAlignmentILi128EEENS4_14SM90_TMA_STOREES23_S25_S25_EEEvvEEEEvNT_6ParamsE --------------------------
	.section	.nv.constant0._ZN7cutlass13device_kernelINS_4gemm6kernel13GemmUniversalIN4cute5tupleIJiiiiEEENS1_10collective13CollectiveMmaINS1_35MainloopSm100TmaUmmaWarpSpecializedILi8ELi2ELi4ENS5_IJNS4_1CILi1EEENSA_ILi4EEESB_EEEEENS5_IJNSA_ILi64EEENSA_ILi128EEESG_EEENS_12float_e5m2_tENS5_IJlSB_lEEESI_SJ_NS4_8TiledMMAINS4_8MMA_AtomIJNS4_10MMA_TraitsINS4_19SM100_MMA_F8F6F4_SSEJSI_SI_fSF_SG_NS4_17integral_constantINS4_4UMMA5MajorELSQ_0EEESR_NSO_INSP_7ScaleInELSS_0EEEST_EEEEEENS4_6LayoutINS5_IJSB_SB_SB_EEENS5_IJNSA_ILi0EEESY_SY_EEEEENS5_IJNS4_10UnderscoreES11_S11_EEEEENS4_23SM90_TMA_LOAD_MULTICASTENS4_14ComposedLayoutINS4_7SwizzleILi3ELi4ELi3EEENS4_18smem_ptr_flag_bitsILi8EEENSW_INS5_IJNSA_ILi8EEESG_EEENS5_IJSG_SB_EEEEEEEvNS4_8identityENS4_13SM90_TMA_LOADES1E_vS1F_EENS_8epilogue10collective18CollectiveEpilogueINS1I_23Sm100TmaWarpSpecializedILi2ELi2ELi32ELb0ELb0EEEJSH_NS5_IJNSW_ISF_SB_EES1N_EEESI_SJ_SI_SJ_NS1I_6fusion15FusionCallbacksIS1M_NS1P_17LinearCombinationISI_fSI_fLNS_15FloatRoundStyleE2EEESH_S1O_JEEENS4_5SM1004TMEM4LOAD26SM100_TMEM_LOAD_16dp32b32xES1G_NS15_INS16_ILi2ELi4ELi3EEES19_NSW_INS5_IJS1A_SF_EEENS5_IJSF_SB_EEEEEEENS4_39AutoVectorizingCopyWithAssumedAlignmentILi128EEENS4_14SM90_TMA_STOREES23_S25_S25_EEEvvEEEEvNT_6ParamsE,"a",@progbits
	.sectionflags	@""
	.align	4
.nv.constant0._ZN7cutlass13device_kernelINS_4gemm6kernel13GemmUniversalIN4cute5tupleIJiiiiEEENS1_10collective13CollectiveMmaINS1_35MainloopSm100TmaUmmaWarpSpecializedILi8ELi2ELi4ENS5_IJNS4_1CILi1EEENSA_ILi4EEESB_EEEEENS5_IJNSA_ILi64EEENSA_ILi128EEESG_EEENS_12float_e5m2_tENS5_IJlSB_lEEESI_SJ_NS4_8TiledMMAINS4_8MMA_AtomIJNS4_10MMA_TraitsINS4_19SM100_MMA_F8F6F4_SSEJSI_SI_fSF_SG_NS4_17integral_constantINS4_4UMMA5MajorELSQ_0EEESR_NSO_INSP_7ScaleInELSS_0EEEST_EEEEEENS4_6LayoutINS5_IJSB_SB_SB_EEENS5_IJNSA_ILi0EEESY_SY_EEEEENS5_IJNS4_10UnderscoreES11_S11_EEEEENS4_23SM90_TMA_LOAD_MULTICASTENS4_14ComposedLayoutINS4_7SwizzleILi3ELi4ELi3EEENS4_18smem_ptr_flag_bitsILi8EEENSW_INS5_IJNSA_ILi8EEESG_EEENS5_IJSG_SB_EEEEEEEvNS4_8identityENS4_13SM90_TMA_LOADES1E_vS1F_EENS_8epilogue10collective18CollectiveEpilogueINS1I_23Sm100TmaWarpSpecializedILi2ELi2ELi32ELb0ELb0EEEJSH_NS5_IJNSW_ISF_SB_EES1N_EEESI_SJ_SI_SJ_NS1I_6fusion15FusionCallbacksIS1M_NS1P_17LinearCombinationISI_fSI_fLNS_15FloatRoundStyleE2EEESH_S1O_JEEENS4_5SM1004TMEM4LOAD26SM100_TMEM_LOAD_16dp32b32xES1G_NS15_INS16_ILi2ELi4ELi3EEES19_NSW_INS5_IJS1A_SF_EEENS5_IJSF_SB_EEEEEEENS4_39AutoVectorizingCopyWithAssumedAlignmentILi128EEENS4_14SM90_TMA_STOREES23_S25_S25_EEEvvEEEEvNT_6ParamsE:
	.zero		2944


//--------------------- SYMBOLS --------------------------

	.type		.nv.reservedSmem.offset0,@object
	.size		.nv.reservedSmem.offset0,0x4
	.type		.nv.reservedSmem.cap,@object
	.size		.nv.reservedSmem.cap,0x4
	.type		__assertfail,@function
